// auto-generated by cutlass_sweep.gemm — config: {"arch": "sm_90", "cluster_m": 4, "cluster_n": 4, "dtype": "fp16", "dtype_b": "fp16", "layout": "nt", "stages": 0, "tile_k": 32, "tile_m": 128, "tile_n": 128}
#include "cutlass/cutlass.h"
#include "cutlass/gemm/collective/collective_builder.hpp"
#include "cutlass/gemm/device/gemm_universal_adapter.h"
#include "cutlass/gemm/kernel/gemm_universal.hpp"
#include "cutlass/epilogue/collective/collective_builder.hpp"

using ElemA = cutlass::half_t;
using ElemB = cutlass::half_t;
using ElemCD = cutlass::half_t;
using Acc  = float;
using TileShape    = cute::Shape<cute::_128, cute::_128, cute::_32>;
using ClusterShape = cute::Shape<cute::_4, cute::_4, cute::_1>;

using CollectiveEpilogue = typename cutlass::epilogue::collective::CollectiveBuilder<
    cutlass::arch::Sm90, cutlass::arch::OpClassTensorOp,
    TileShape, ClusterShape,
    cutlass::epilogue::collective::EpilogueTileAuto,
    Acc, Acc,
    ElemCD, cutlass::layout::RowMajor, 128 / cutlass::sizeof_bits<ElemCD>::value,
    ElemCD, cutlass::layout::RowMajor, 128 / cutlass::sizeof_bits<ElemCD>::value,
    cutlass::epilogue::collective::EpilogueScheduleAuto
  >::CollectiveOp;

using CollectiveMainloop = typename cutlass::gemm::collective::CollectiveBuilder<
    cutlass::arch::Sm90, cutlass::arch::OpClassTensorOp,
    ElemA, cutlass::layout::RowMajor, 128 / cutlass::sizeof_bits<ElemA>::value,
    ElemB, cutlass::layout::ColumnMajor, 128 / cutlass::sizeof_bits<ElemB>::value,
    Acc,
    TileShape, ClusterShape,
    cutlass::gemm::collective::StageCountAutoCarveout<static_cast<int>(sizeof(typename CollectiveEpilogue::SharedStorage))>,
    cutlass::gemm::collective::KernelScheduleAuto
  >::CollectiveOp;

using GemmKernel = cutlass::gemm::kernel::GemmUniversal<
    cute::Shape<int,int,int,int>,
    CollectiveMainloop,
    CollectiveEpilogue
>;
using Gemm = cutlass::gemm::device::GemmUniversalAdapter<GemmKernel>;

// Force the device kernel symbol into the cubin without needing a host main.
auto* _anchor = &cutlass::device_kernel<GemmKernel>;


// ===== COMPILED SASS (sm_90a) =====

	.target	sm_90a

	.elftype	@"ET_EXEC"


//--------------------- .note.nv.tkinfo           --------------------------
	.section	.note.nv.tkinfo,"",@"SHT_NOTE"
	.sectionflags	@"SHF_NOTE_NV_TKINFO"
	.tkinfo
        /*0018*/ 	.word	0x00000002
        /*0030*/ 	.string	""
        /*0030*/ 	.string	"ptxas"
        /*0030*/ 	.string	"Cuda compilation tools, release 13.0, V13.0.88"
        /*0030*/ 	.string	"Build cuda_13.0.r13.0/compiler.36424714_0"
        /*0030*/ 	.string	"-arch sm_90a -m 64 "



//--------------------- .note.nv.cuinfo           --------------------------
	.section	.note.nv.cuinfo,"",@"SHT_NOTE"
	.sectionflags	@"SHF_NOTE_NV_CUINFO"
        /*0018*/ 	.short	0x0002
        /*001a*/ 	.short	0x005a
        /*001c*/ 	.short	0x0082
	.zero		2


//--------------------- .nv.info                  --------------------------
	.section	.nv.info,"",@"SHT_CUDA_INFO"
	.align	4


	//----- nvinfo : EIATTR_REGCOUNT
	.align		4
        /*0000*/ 	.byte	0x04, 0x2f
        /*0002*/ 	.short	(.L_15 - .L_14)
	.align		4
.L_14:
        /*0004*/ 	.word	index@(_ZN7cutlass13device_kernelINS_4gemm6kernel13GemmUniversalIN4cute5tupleIJiiiiEEENS1_10collective13CollectiveMmaINS1_34MainloopSm90TmaGmmaWarpSpecializedILi14ENS5_IJNS4_1CILi4EEESB_NSA_ILi1EEEEEENS1_35KernelTmaWarpSpecializedCooperativeEEENS5_IJNSA_ILi128EEESG_NSA_ILi32EEEEEENS_6half_tENS5_IJlSC_lEEESJ_SK_NS4_8TiledMMAINS4_8MMA_AtomIJNS4_4SM904GMMA26MMA_64x128x16_F32F16F16_SSILNSO_5MajorE0ELSQ_0ELNSO_7ScaleInE1ELSR_1EEEEEENS4_6LayoutINS5_IJNSA_ILi2EEESC_SC_EEENS5_IJSC_NSA_ILi0EEESX_EEEEENS5_IJNS4_10UnderscoreES10_S10_EEEEENS4_23SM90_TMA_LOAD_MULTICASTENS4_14ComposedLayoutINS4_7SwizzleILi2ELi4ELi3EEENS4_18smem_ptr_flag_bitsILi16EEENSU_INS5_IJNSA_ILi8EEESH_EEENS5_IJSH_SC_EEEEEEEvNS4_8identityES13_S1D_vS1E_EENS_8epilogue10collective6detail29Sm90TmaWarpSpecializedAdapterINS1H_15DefaultEpilogueISJ_SK_SK_NS1G_6thread17LinearCombinationISJ_Li1EffLNS1L_9ScaleType4KindE0ELNS_15FloatRoundStyleE2ESJ_EENS1_15EpilogueDefaultEEEEEvvEEEEvNT_6ParamsE)
        /*0008*/ 	.word	0x000000a8


	//----- nvinfo : EIATTR_FRAME_SIZE
	.align		4
.L_15:
        /*000c*/ 	.byte	0x04, 0x11
        /*000e*/ 	.short	(.L_17 - .L_16)
	.align		4
.L_16:
        /*0010*/ 	.word	index@(_ZN7cutlass13device_kernelINS_4gemm6kernel13GemmUniversalIN4cute5tupleIJiiiiEEENS1_10collective13CollectiveMmaINS1_34MainloopSm90TmaGmmaWarpSpecializedILi14ENS5_IJNS4_1CILi4EEESB_NSA_ILi1EEEEEENS1_35KernelTmaWarpSpecializedCooperativeEEENS5_IJNSA_ILi128EEESG_NSA_ILi32EEEEEENS_6half_tENS5_IJlSC_lEEESJ_SK_NS4_8TiledMMAINS4_8MMA_AtomIJNS4_4SM904GMMA26MMA_64x128x16_F32F16F16_SSILNSO_5MajorE0ELSQ_0ELNSO_7ScaleInE1ELSR_1EEEEEENS4_6LayoutINS5_IJNSA_ILi2EEESC_SC_EEENS5_IJSC_NSA_ILi0EEESX_EEEEENS5_IJNS4_10UnderscoreES10_S10_EEEEENS4_23SM90_TMA_LOAD_MULTICASTENS4_14ComposedLayoutINS4_7SwizzleILi2ELi4ELi3EEENS4_18smem_ptr_flag_bitsILi16EEENSU_INS5_IJNSA_ILi8EEESH_EEENS5_IJSH_SC_EEEEEEEvNS4_8identityES13_S1D_vS1E_EENS_8epilogue10collective6detail29Sm90TmaWarpSpecializedAdapterINS1H_15DefaultEpilogueISJ_SK_SK_NS1G_6thread17LinearCombinationISJ_Li1EffLNS1L_9ScaleType4KindE0ELNS_15FloatRoundStyleE2ESJ_EENS1_15EpilogueDefaultEEEEEvvEEEEvNT_6ParamsE)
        /*0014*/ 	.word	0x00000000


	//----- nvinfo : EIATTR_MIN_STACK_SIZE
	.align		4
.L_17:
        /*0018*/ 	.byte	0x04, 0x12
        /*001a*/ 	.short	(.L_19 - .L_18)
	.align		4
.L_18:
        /*001c*/ 	.word	index@(_ZN7cutlass13device_kernelINS_4gemm6kernel13GemmUniversalIN4cute5tupleIJiiiiEEENS1_10collective13CollectiveMmaINS1_34MainloopSm90TmaGmmaWarpSpecializedILi14ENS5_IJNS4_1CILi4EEESB_NSA_ILi1EEEEEENS1_35KernelTmaWarpSpecializedCooperativeEEENS5_IJNSA_ILi128EEESG_NSA_ILi32EEEEEENS_6half_tENS5_IJlSC_lEEESJ_SK_NS4_8TiledMMAINS4_8MMA_AtomIJNS4_4SM904GMMA26MMA_64x128x16_F32F16F16_SSILNSO_5MajorE0ELSQ_0ELNSO_7ScaleInE1ELSR_1EEEEEENS4_6LayoutINS5_IJNSA_ILi2EEESC_SC_EEENS5_IJSC_NSA_ILi0EEESX_EEEEENS5_IJNS4_10UnderscoreES10_S10_EEEEENS4_23SM90_TMA_LOAD_MULTICASTENS4_14ComposedLayoutINS4_7SwizzleILi2ELi4ELi3EEENS4_18smem_ptr_flag_bitsILi16EEENSU_INS5_IJNSA_ILi8EEESH_EEENS5_IJSH_SC_EEEEEEEvNS4_8identityES13_S1D_vS1E_EENS_8epilogue10collective6detail29Sm90TmaWarpSpecializedAdapterINS1H_15DefaultEpilogueISJ_SK_SK_NS1G_6thread17LinearCombinationISJ_Li1EffLNS1L_9ScaleType4KindE0ELNS_15FloatRoundStyleE2ESJ_EENS1_15EpilogueDefaultEEEEEvvEEEEvNT_6ParamsE)
        /*0020*/ 	.word	0x00000000
.L_19:


//--------------------- .nv.compat                --------------------------
	.section	.nv.compat,"",@"SHT_CUDA_COMPAT_INFO"
	.align	4
        /*0000*/ 	.byte	0x02, 0x09, 0x01, 0x00, 0x02, 0x02, 0x04, 0x00, 0x02, 0x05, 0x05, 0x00, 0x03, 0x07, 0x01, 0x01
        /*0010*/ 	.byte	0x02, 0x03, 0x01, 0x00, 0x02, 0x06, 0x01, 0x00, 0x04, 0x0b, 0x08, 0x00, 0x00, 0x00, 0x00, 0x00
        /*0020*/ 	.byte	0x00, 0x00, 0x00, 0x00


//--------------------- .nv.info._ZN7cutlass13device_kernelINS_4gemm6kernel13GemmUniversalIN4cute5tupleIJiiiiEEENS1_10collective13CollectiveMmaINS1_34MainloopSm90TmaGmmaWarpSpecializedILi14ENS5_IJNS4_1CILi4EEESB_NSA_ILi1EEEEEENS1_35KernelTmaWarpSpecializedCooperativeEEENS5_IJNSA_ILi128EEESG_NSA_ILi32EEEEEENS_6half_tENS5_IJlSC_lEEESJ_SK_NS4_8TiledMMAINS4_8MMA_AtomIJNS4_4SM904GMMA26MMA_64x128x16_F32F16F16_SSILNSO_5MajorE0ELSQ_0ELNSO_7ScaleInE1ELSR_1EEEEEENS4_6LayoutINS5_IJNSA_ILi2EEESC_SC_EEENS5_IJSC_NSA_ILi0EEESX_EEEEENS5_IJNS4_10UnderscoreES10_S10_EEEEENS4_23SM90_TMA_LOAD_MULTICASTENS4_14ComposedLayoutINS4_7SwizzleILi2ELi4ELi3EEENS4_18smem_ptr_flag_bitsILi16EEENSU_INS5_IJNSA_ILi8EEESH_EEENS5_IJSH_SC_EEEEEEEvNS4_8identityES13_S1D_vS1E_EENS_8epilogue10collective6detail29Sm90TmaWarpSpecializedAdapterINS1H_15DefaultEpilogueISJ_SK_SK_NS1G_6thread17LinearCombinationISJ_Li1EffLNS1L_9ScaleType4KindE0ELNS_15FloatRoundStyleE2ESJ_EENS1_15EpilogueDefaultEEEEEvvEEEEvNT_6ParamsE --------------------------
	.section	.nv.info._ZN7cutlass13device_kernelINS_4gemm6kernel13GemmUniversalIN4cute5tupleIJiiiiEEENS1_10collective13CollectiveMmaINS1_34MainloopSm90TmaGmmaWarpSpecializedILi14ENS5_IJNS4_1CILi4EEESB_NSA_ILi1EEEEEENS1_35KernelTmaWarpSpecializedCooperativeEEENS5_IJNSA_ILi128EEESG_NSA_ILi32EEEEEENS_6half_tENS5_IJlSC_lEEESJ_SK_NS4_8TiledMMAINS4_8MMA_AtomIJNS4_4SM904GMMA26MMA_64x128x16_F32F16F16_SSILNSO_5MajorE0ELSQ_0ELNSO_7ScaleInE1ELSR_1EEEEEENS4_6LayoutINS5_IJNSA_ILi2EEESC_SC_EEENS5_IJSC_NSA_ILi0EEESX_EEEEENS5_IJNS4_10UnderscoreES10_S10_EEEEENS4_23SM90_TMA_LOAD_MULTICASTENS4_14ComposedLayoutINS4_7SwizzleILi2ELi4ELi3EEENS4_18smem_ptr_flag_bitsILi16EEENSU_INS5_IJNSA_ILi8EEESH_EEENS5_IJSH_SC_EEEEEEEvNS4_8identityES13_S1D_vS1E_EENS_8epilogue10collective6detail29Sm90TmaWarpSpecializedAdapterINS1H_15DefaultEpilogueISJ_SK_SK_NS1G_6thread17LinearCombinationISJ_Li1EffLNS1L_9ScaleType4KindE0ELNS_15FloatRoundStyleE2ESJ_EENS1_15EpilogueDefaultEEEEEvvEEEEvNT_6ParamsE,"",@"SHT_CUDA_INFO"
	.sectionflags	@""
	.align	4


	//----- nvinfo : EIATTR_CUDA_API_VERSION
	.align		4
        /*0000*/ 	.byte	0x04, 0x37
        /*0002*/ 	.short	(.L_21 - .L_20)
.L_20:
        /*0004*/ 	.word	0x00000082


	//----- nvinfo : EIATTR_KPARAM_INFO
	.align		4
.L_21:
        /*0008*/ 	.byte	0x04, 0x17
        /*000a*/ 	.short	(.L_23 - .L_22)
.L_22:
        /*000c*/ 	.word	0x00000000
        /*0010*/ 	.short	0x0000
        /*0012*/ 	.short	0x0070
        /*0014*/ 	.byte	0x00, 0xf0, 0x01, 0x10


	//----- nvinfo : EIATTR_SPARSE_MMA_MASK
	.align		4
.L_23:
        /*0018*/ 	.byte	0x03, 0x50
        /*001a*/ 	.short	0x0000


	//----- nvinfo : EIATTR_MAXREG_COUNT
	.align		4
        /*001c*/ 	.byte	0x03, 0x1b
        /*001e*/ 	.short	0x00a8


	//----- nvinfo : EIATTR_NUM_BARRIERS
	.align		4
        /*0020*/ 	.byte	0x02, 0x4c
        /*0022*/ 	.byte	0x01
	.zero		1


	//----- nvinfo : EIATTR_EXTERNS
	.align		4
        /*0024*/ 	.byte	0x04, 0x0f
        /*0026*/ 	.short	(.L_25 - .L_24)


	//   ....[0]....
	.align		4
.L_24:
        /*0028*/ 	.word	index@(__assertfail)


	//----- nvinfo : EIATTR_MERCURY_ISA_VERSION
	.align		4
.L_25:
        /*002c*/ 	.byte	0x03, 0x5f
        /*002e*/ 	.short	0x0101


	//----- nvinfo : EIATTR_INT_WARP_WIDE_INSTR_OFFSETS
	.align		4
        /*0030*/ 	.byte	0x04, 0x31
        /*0032*/ 	.short	(.L_27 - .L_26)


	//   ....[0]....
.L_26:
        /*0034*/ 	.word	0x000005f0


	//   ....[1]....
        /*0038*/ 	.word	0x00000620


	//   ....[2]....
        /*003c*/ 	.word	0x000007c0


	//----- nvinfo : EIATTR_COOP_GROUP_MASK_REGIDS
	.align		4
.L_27:
        /*0040*/ 	.byte	0x04, 0x29
        /*0042*/ 	.short	(.L_29 - .L_28)


	//   ....[0]....
.L_28:
        /*0044*/ 	.word	0xffffffff


	//   ....[1]....
        /*0048*/ 	.word	0xffffffff


	//   ....[2]....
        /*004c*/ 	.word	0xffffffff


	//   ....[3]....
        /*0050*/ 	.word	0xffffffff


	//   ....[4]....
        /*0054*/ 	.word	0xffffffff


	//   ....[5]....
        /*0058*/ 	.word	0xffffffff


	//----- nvinfo : EIATTR_COOP_GROUP_INSTR_OFFSETS
	.align		4
.L_29:
        /*005c*/ 	.byte	0x04, 0x28
        /*005e*/ 	.short	(.L_31 - .L_30)


	//   ....[0]....
.L_30:
        /*0060*/ 	.word	0x00000060


	//   ....[1]....
        /*0064*/ 	.word	0x00000070


	//   ....[2]....
        /*0068*/ 	.word	0x00000130


	//   ....[3]....
        /*006c*/ 	.word	0x00000440


	//   ....[4]....
        /*0070*/ 	.word	0x00000980


	//   ....[5]....
        /*0074*/ 	.word	0x000013c0


	//----- nvinfo : EIATTR_REG_RECONFIG
	.align		4
.L_31:
        /*0078*/ 	.byte	0x01, 0x54
	.zero		2


	//----- nvinfo : EIATTR_SYSCALL_OFFSETS
	.align		4
        /*007c*/ 	.byte	0x04, 0x46
        /*007e*/ 	.short	(.L_33 - .L_32)


	//   ....[0]....
.L_32:
        /*0080*/ 	.word	0x00001580


	//----- nvinfo : EIATTR_MBARRIER_INSTR_OFFSETS
	.align		4
.L_33:
        /*0084*/ 	.byte	0x04, 0x39
        /*0086*/ 	.short	(.L_35 - .L_34)


	//   ....[0]....
.L_34:
        /*0088*/ 	.word	0x00000250
        /*008c*/ 	.word	0x000000ff
        /*0090*/ 	.word	0x00000000
        /*0094*/ 	.short	0x0100
        /*0096*/ 	.byte	0x08
	.zero		1


	//   ....[1]....
        /*0098*/ 	.word	0x00000260
        /*009c*/ 	.word	0x000000ff
        /*00a0*/ 	.word	0x00000070
        /*00a4*/ 	.short	0x0100
        /*00a6*/ 	.byte	0x08
	.zero		1


	//   ....[2]....
        /*00a8*/ 	.word	0x00000270
        /*00ac*/ 	.word	0x000000ff
        /*00b0*/ 	.word	0x00000008
        /*00b4*/ 	.short	0x0100
        /*00b6*/ 	.byte	0x08
	.zero		1


	//   ....[3]....
        /*00b8*/ 	.word	0x00000280
        /*00bc*/ 	.word	0x000000ff
        /*00c0*/ 	.word	0x00000078
        /*00c4*/ 	.short	0x0100
        /*00c6*/ 	.byte	0x08
	.zero		1


	//   ....[4]....
        /*00c8*/ 	.word	0x00000290
        /*00cc*/ 	.word	0x000000ff
        /*00d0*/ 	.word	0x00000010
        /*00d4*/ 	.short	0x0100
        /*00d6*/ 	.byte	0x08
	.zero		1


	//   ....[5]....
        /*00d8*/ 	.word	0x000002a0
        /*00dc*/ 	.word	0x000000ff
        /*00e0*/ 	.word	0x00000080
        /*00e4*/ 	.short	0x0100
        /*00e6*/ 	.byte	0x08
	.zero		1


	//   ....[6]....
        /*00e8*/ 	.word	0x000002b0
        /*00ec*/ 	.word	0x000000ff
        /*00f0*/ 	.word	0x00000018
        /*00f4*/ 	.short	0x0100
        /*00f6*/ 	.byte	0x08
	.zero		1


	//   ....[7]....
        /*00f8*/ 	.word	0x000002c0
        /*00fc*/ 	.word	0x000000ff
        /*0100*/ 	.word	0x00000088
        /*0104*/ 	.short	0x0100
        /*0106*/ 	.byte	0x08
	.zero		1


	//   ....[8]....
        /*0108*/ 	.word	0x000002d0
        /*010c*/ 	.word	0x000000ff
        /*0110*/ 	.word	0x00000020
        /*0114*/ 	.short	0x0100
        /*0116*/ 	.byte	0x08
	.zero		1


	//   ....[9]....
        /*0118*/ 	.word	0x000002e0
        /*011c*/ 	.word	0x000000ff
        /*0120*/ 	.word	0x00000090
        /*0124*/ 	.short	0x0100
        /*0126*/ 	.byte	0x08
	.zero		1


	//   ....[10]....
        /*0128*/ 	.word	0x000002f0
        /*012c*/ 	.word	0x000000ff
        /*0130*/ 	.word	0x00000028
        /*0134*/ 	.short	0x0100
        /*0136*/ 	.byte	0x08
	.zero		1


	//   ....[11]....
        /*0138*/ 	.word	0x00000300
        /*013c*/ 	.word	0x000000ff
        /*0140*/ 	.word	0x00000098
        /*0144*/ 	.short	0x0100
        /*0146*/ 	.byte	0x08
	.zero		1


	//   ....[12]....
        /*0148*/ 	.word	0x00000310
        /*014c*/ 	.word	0x000000ff
        /*0150*/ 	.word	0x00000030
        /*0154*/ 	.short	0x0100
        /*0156*/ 	.byte	0x08
	.zero		1


	//   ....[13]....
        /*0158*/ 	.word	0x00000320
        /*015c*/ 	.word	0x000000ff
        /*0160*/ 	.word	0x000000a0
        /*0164*/ 	.short	0x0100
        /*0166*/ 	.byte	0x08
	.zero		1


	//   ....[14]....
        /*0168*/ 	.word	0x00000330
        /*016c*/ 	.word	0x000000ff
        /*0170*/ 	.word	0x00000038
        /*0174*/ 	.short	0x0100
        /*0176*/ 	.byte	0x08
	.zero		1


	//   ....[15]....
        /*0178*/ 	.word	0x00000340
        /*017c*/ 	.word	0x000000ff
        /*0180*/ 	.word	0x000000a8
        /*0184*/ 	.short	0x0100
        /*0186*/ 	.byte	0x08
	.zero		1


	//   ....[16]....
        /*0188*/ 	.word	0x00000350
        /*018c*/ 	.word	0x000000ff
        /*0190*/ 	.word	0x00000040
        /*0194*/ 	.short	0x0100
        /*0196*/ 	.byte	0x08
	.zero		1


	//   ....[17]....
        /*0198*/ 	.word	0x00000360
        /*019c*/ 	.word	0x000000ff
        /*01a0*/ 	.word	0x000000b0
        /*01a4*/ 	.short	0x0100
        /*01a6*/ 	.byte	0x08
	.zero		1


	//   ....[18]....
        /*01a8*/ 	.word	0x00000370
        /*01ac*/ 	.word	0x000000ff
        /*01b0*/ 	.word	0x00000048
        /*01b4*/ 	.short	0x0100
        /*01b6*/ 	.byte	0x08
	.zero		1


	//   ....[19]....
        /*01b8*/ 	.word	0x00000380
        /*01bc*/ 	.word	0x000000ff
        /*01c0*/ 	.word	0x000000b8
        /*01c4*/ 	.short	0x0100
        /*01c6*/ 	.byte	0x08
	.zero		1


	//   ....[20]....
        /*01c8*/ 	.word	0x00000390
        /*01cc*/ 	.word	0x000000ff
        /*01d0*/ 	.word	0x00000050
        /*01d4*/ 	.short	0x0100
        /*01d6*/ 	.byte	0x08
	.zero		1


	//   ....[21]....
        /*01d8*/ 	.word	0x000003a0
        /*01dc*/ 	.word	0x000000ff
        /*01e0*/ 	.word	0x000000c0
        /*01e4*/ 	.short	0x0100
        /*01e6*/ 	.byte	0x08
	.zero		1


	//   ....[22]....
        /*01e8*/ 	.word	0x000003b0
        /*01ec*/ 	.word	0x000000ff
        /*01f0*/ 	.word	0x00000058
        /*01f4*/ 	.short	0x0100
        /*01f6*/ 	.byte	0x08
	.zero		1


	//   ....[23]....
        /*01f8*/ 	.word	0x000003c0
        /*01fc*/ 	.word	0x000000ff
        /*0200*/ 	.word	0x000000c8
        /*0204*/ 	.short	0x0100
        /*0206*/ 	.byte	0x08
	.zero		1


	//   ....[24]....
        /*0208*/ 	.word	0x000003d0
        /*020c*/ 	.word	0x000000ff
        /*0210*/ 	.word	0x00000060
        /*0214*/ 	.short	0x0100
        /*0216*/ 	.byte	0x08
	.zero		1


	//   ....[25]....
        /*0218*/ 	.word	0x000003e0
        /*021c*/ 	.word	0x000000ff
        /*0220*/ 	.word	0x000000d0
        /*0224*/ 	.short	0x0100
        /*0226*/ 	.byte	0x08
	.zero		1


	//   ....[26]....
        /*0228*/ 	.word	0x000003f0
        /*022c*/ 	.word	0x000000ff
        /*0230*/ 	.word	0x00000068
        /*0234*/ 	.short	0x0100
        /*0236*/ 	.byte	0x08
	.zero		1


	//   ....[27]....
        /*0238*/ 	.word	0x00000400
        /*023c*/ 	.word	0x000000ff
        /*0240*/ 	.word	0x000000d8
        /*0244*/ 	.short	0x0100
        /*0246*/ 	.byte	0x08
	.zero		1


	//   ....[28]....
        /*0248*/ 	.word	0x00000850
        /*024c*/ 	.word	0x000000ff
        /*0250*/ 	.word	0x000000f0
        /*0254*/ 	.short	0x0100
        /*0256*/ 	.byte	0x06
	.zero		1


	//   ....[29]....
        /*0258*/ 	.word	0x000008e0
        /*025c*/ 	.word	0x000000ff
        /*0260*/ 	.word	0x000000f8
        /*0264*/ 	.short	0x0100
        /*0266*/ 	.byte	0x06
	.zero		1


	//   ....[30]....
        /*0268*/ 	.word	0x00001640
        /*026c*/ 	.word	0x00000003
        /*0270*/ 	.word	0x00000000
        /*0274*/ 	.short	0x010a
        /*0276*/ 	.byte	0x3f
	.zero		1


	//   ....[31]....
        /*0278*/ 	.word	0x00001680
        /*027c*/ 	.word	0x00000003
        /*0280*/ 	.word	0x00000000
        /*0284*/ 	.short	0x010a
        /*0286*/ 	.byte	0x3f
	.zero		1


	//   ....[32]....
        /*0288*/ 	.word	0x00001950
        /*028c*/ 	.word	0x00000005
        /*0290*/ 	.word	0x00000000
        /*0294*/ 	.short	0x010a
        /*0296*/ 	.byte	0x3f
	.zero		1


	//   ....[33]....
        /*0298*/ 	.word	0x00001990
        /*029c*/ 	.word	0x00000005
        /*02a0*/ 	.word	0x00000000
        /*02a4*/ 	.short	0x010a
        /*02a6*/ 	.byte	0x3f
	.zero		1


	//   ....[34]....
        /*02a8*/ 	.word	0x00001af0
        /*02ac*/ 	.word	0x00000004
        /*02b0*/ 	.word	0x00000000
        /*02b4*/ 	.short	0x0101
        /*02b6*/ 	.byte	0x3f
	.zero		1


	//   ....[35]....
        /*02b8*/ 	.word	0x00001d20
        /*02bc*/ 	.word	0x00000000
        /*02c0*/ 	.word	0x00000000
        /*02c4*/ 	.short	0x0101
        /*02c6*/ 	.byte	0x3f
	.zero		1


	//   ....[36]....
        /*02c8*/ 	.word	0x00007150
        /*02cc*/ 	.word	0x0000000e
        /*02d0*/ 	.word	0x00000070
        /*02d4*/ 	.short	0x010a
        /*02d6*/ 	.byte	0x3f
	.zero		1


	//   ....[37]....
        /*02d8*/ 	.word	0x00007520
        /*02dc*/ 	.word	0x00000006
        /*02e0*/ 	.word	0x000000f8
        /*02e4*/ 	.short	0x0101
        /*02e6*/ 	.byte	0x3f
	.zero		1


	//   ....[38]....
        /*02e8*/ 	.word	0x00007c50
        /*02ec*/ 	.word	0x00000007
        /*02f0*/ 	.word	0x00000000
        /*02f4*/ 	.short	0x010a
        /*02f6*/ 	.byte	0x3f
	.zero		1


	//   ....[39]....
        /*02f8*/ 	.word	0x00007cd0
        /*02fc*/ 	.word	0x00000009
        /*0300*/ 	.word	0x00000000
        /*0304*/ 	.short	0x010a
        /*0306*/ 	.byte	0x3f
	.zero		1


	//   ....[40]....
        /*0308*/ 	.word	0x00007d60
        /*030c*/ 	.word	0x00000006
        /*0310*/ 	.word	0x00000000
        /*0314*/ 	.short	0x010a
        /*0316*/ 	.byte	0x3f
	.zero		1


	//   ....[41]....
        /*0318*/ 	.word	0x00007df0
        /*031c*/ 	.word	0x00000009
        /*0320*/ 	.word	0x00000000
        /*0324*/ 	.short	0x010a
        /*0326*/ 	.byte	0x3f
	.zero		1


	//   ....[42]....
        /*0328*/ 	.word	0x00007e80
        /*032c*/ 	.word	0x00000006
        /*0330*/ 	.word	0x00000000
        /*0334*/ 	.short	0x010a
        /*0336*/ 	.byte	0x3f
	.zero		1


	//   ....[43]....
        /*0338*/ 	.word	0x00007f10
        /*033c*/ 	.word	0x00000009
        /*0340*/ 	.word	0x00000000
        /*0344*/ 	.short	0x010a
        /*0346*/ 	.byte	0x3f
	.zero		1


	//   ....[44]....
        /*0348*/ 	.word	0x00007fa0
        /*034c*/ 	.word	0x00000006
        /*0350*/ 	.word	0x00000000
        /*0354*/ 	.short	0x010a
        /*0356*/ 	.byte	0x3f
	.zero		1


	//   ....[45]....
        /*0358*/ 	.word	0x00008030
        /*035c*/ 	.word	0x00000009
        /*0360*/ 	.word	0x00000000
        /*0364*/ 	.short	0x010a
        /*0366*/ 	.byte	0x3f
	.zero		1


	//   ....[46]....
        /*0368*/ 	.word	0x000080c0
        /*036c*/ 	.word	0x00000006
        /*0370*/ 	.word	0x00000000
        /*0374*/ 	.short	0x010a
        /*0376*/ 	.byte	0x3f
	.zero		1


	//   ....[47]....
        /*0378*/ 	.word	0x00008150
        /*037c*/ 	.word	0x00000009
        /*0380*/ 	.word	0x00000000
        /*0384*/ 	.short	0x010a
        /*0386*/ 	.byte	0x3f
	.zero		1


	//   ....[48]....
        /*0388*/ 	.word	0x000081e0
        /*038c*/ 	.word	0x00000006
        /*0390*/ 	.word	0x00000000
        /*0394*/ 	.short	0x010a
        /*0396*/ 	.byte	0x3f
	.zero		1


	//   ....[49]....
        /*0398*/ 	.word	0x00008270
        /*039c*/ 	.word	0x00000009
        /*03a0*/ 	.word	0x00000000
        /*03a4*/ 	.short	0x010a
        /*03a6*/ 	.byte	0x3f
	.zero		1


	//   ....[50]....
        /*03a8*/ 	.word	0x00008300
        /*03ac*/ 	.word	0x00000006
        /*03b0*/ 	.word	0x00000000
        /*03b4*/ 	.short	0x010a
        /*03b6*/ 	.byte	0x3f
	.zero		1


	//   ....[51]....
        /*03b8*/ 	.word	0x00008390
        /*03bc*/ 	.word	0x00000003
        /*03c0*/ 	.word	0x00000000
        /*03c4*/ 	.short	0x010a
        /*03c6*/ 	.byte	0x3f
	.zero		1


	//   ....[52]....
        /*03c8*/ 	.word	0x000083f0
        /*03cc*/ 	.word	0x00000003
        /*03d0*/ 	.word	0x00000000
        /*03d4*/ 	.short	0x010a
        /*03d6*/ 	.byte	0x3f
	.zero		1


	//   ....[53]....
        /*03d8*/ 	.word	0x00008440
        /*03dc*/ 	.word	0x00000005
        /*03e0*/ 	.word	0x00000000
        /*03e4*/ 	.short	0x010a
        /*03e6*/ 	.byte	0x3f
	.zero		1


	//   ....[54]....
        /*03e8*/ 	.word	0x00008510
        /*03ec*/ 	.word	0x0000000e
        /*03f0*/ 	.word	0x00000070
        /*03f4*/ 	.short	0x010a
        /*03f6*/ 	.byte	0x3f
	.zero		1


	//   ....[55]....
        /*03f8*/ 	.word	0x000085e0
        /*03fc*/ 	.word	0x00000007
        /*0400*/ 	.word	0x00000000
        /*0404*/ 	.short	0x010a
        /*0406*/ 	.byte	0x3f
	.zero		1


	//   ....[56]....
        /*0408*/ 	.word	0x00008630
        /*040c*/ 	.word	0x00000009
        /*0410*/ 	.word	0x00000000
        /*0414*/ 	.short	0x010a
        /*0416*/ 	.byte	0x3f
	.zero		1


	//   ....[57]....
        /*0418*/ 	.word	0x00008680
        /*041c*/ 	.word	0x00000006
        /*0420*/ 	.word	0x00000000
        /*0424*/ 	.short	0x010a
        /*0426*/ 	.byte	0x3f
	.zero		1


	//   ....[58]....
        /*0428*/ 	.word	0x000086d0
        /*042c*/ 	.word	0x00000009
        /*0430*/ 	.word	0x00000000
        /*0434*/ 	.short	0x010a
        /*0436*/ 	.byte	0x3f
	.zero		1


	//   ....[59]....
        /*0438*/ 	.word	0x00008720
        /*043c*/ 	.word	0x00000006
        /*0440*/ 	.word	0x00000000
        /*0444*/ 	.short	0x010a
        /*0446*/ 	.byte	0x3f
	.zero		1


	//   ....[60]....
        /*0448*/ 	.word	0x00008770
        /*044c*/ 	.word	0x00000009
        /*0450*/ 	.word	0x00000000
        /*0454*/ 	.short	0x010a
        /*0456*/ 	.byte	0x3f
	.zero		1


	//   ....[61]....
        /*0458*/ 	.word	0x000087c0
        /*045c*/ 	.word	0x00000006
        /*0460*/ 	.word	0x00000000
        /*0464*/ 	.short	0x010a
        /*0466*/ 	.byte	0x3f
	.zero		1


	//   ....[62]....
        /*0468*/ 	.word	0x00008810
        /*046c*/ 	.word	0x00000009
        /*0470*/ 	.word	0x00000000
        /*0474*/ 	.short	0x010a
        /*0476*/ 	.byte	0x3f
	.zero		1


	//   ....[63]....
        /*0478*/ 	.word	0x00008860
        /*047c*/ 	.word	0x00000006
        /*0480*/ 	.word	0x00000000
        /*0484*/ 	.short	0x010a
        /*0486*/ 	.byte	0x3f
	.zero		1


	//   ....[64]....
        /*0488*/ 	.word	0x000088b0
        /*048c*/ 	.word	0x00000009
        /*0490*/ 	.word	0x00000000
        /*0494*/ 	.short	0x010a
        /*0496*/ 	.byte	0x3f
	.zero		1


	//   ....[65]....
        /*0498*/ 	.word	0x00008900
        /*049c*/ 	.word	0x00000006
        /*04a0*/ 	.word	0x00000000
        /*04a4*/ 	.short	0x010a
        /*04a6*/ 	.byte	0x3f
	.zero		1


	//   ....[66]....
        /*04a8*/ 	.word	0x00008950
        /*04ac*/ 	.word	0x00000009
        /*04b0*/ 	.word	0x00000000
        /*04b4*/ 	.short	0x010a
        /*04b6*/ 	.byte	0x3f
	.zero		1


	//   ....[67]....
        /*04b8*/ 	.word	0x000089a0
        /*04bc*/ 	.word	0x00000006
        /*04c0*/ 	.word	0x00000000
        /*04c4*/ 	.short	0x010a
        /*04c6*/ 	.byte	0x3f
	.zero		1


	//----- nvinfo : EIATTR_NUM_MBARRIERS
	.align		4
.L_35:
        /*04c8*/ 	.byte	0x03, 0x38
        /*04ca*/ 	.short	0x001e


	//----- nvinfo : EIATTR_EXIT_INSTR_OFFSETS
	.align		4
        /*04cc*/ 	.byte	0x04, 0x1c
        /*04ce*/ 	.short	(.L_37 - .L_36)


	//   ....[0]....
.L_36:
        /*04d0*/ 	.word	0x00000ae0


	//   ....[1]....
        /*04d4*/ 	.word	0x000012f0


	//   ....[2]....
        /*04d8*/ 	.word	0x00006750


	//   ....[3]....
        /*04dc*/ 	.word	0x00006cb0


	//   ....[4]....
        /*04e0*/ 	.word	0x000083e0


	//----- nvinfo : EIATTR_MAX_THREADS
	.align		4
.L_37:
        /*04e4*/ 	.byte	0x04, 0x05
        /*04e6*/ 	.short	(.L_39 - .L_38)
.L_38:
        /*04e8*/ 	.word	0x00000180
        /*04ec*/ 	.word	0x00000001
        /*04f0*/ 	.word	0x00000001


	//----- nvinfo : EIATTR_CRS_STACK_SIZE
	.align		4
.L_39:
        /*04f4*/ 	.byte	0x04, 0x1e
        /*04f6*/ 	.short	(.L_41 - .L_40)
.L_40:
        /*04f8*/ 	.word	0x00000000


	//----- nvinfo : EIATTR_CBANK_PARAM_SIZE
	.align		4
.L_41:
        /*04fc*/ 	.byte	0x03, 0x19
        /*04fe*/ 	.short	0x0470


	//----- nvinfo : EIATTR_PARAM_CBANK
	.align		4
        /*0500*/ 	.byte	0x04, 0x0a
        /*0502*/ 	.short	(.L_43 - .L_42)
	.align		4
.L_42:
        /*0504*/ 	.word	index@(.nv.constant0._ZN7cutlass13device_kernelINS_4gemm6kernel13GemmUniversalIN4cute5tupleIJiiiiEEENS1_10collective13CollectiveMmaINS1_34MainloopSm90TmaGmmaWarpSpecializedILi14ENS5_IJNS4_1CILi4EEESB_NSA_ILi1EEEEEENS1_35KernelTmaWarpSpecializedCooperativeEEENS5_IJNSA_ILi128EEESG_NSA_ILi32EEEEEENS_6half_tENS5_IJlSC_lEEESJ_SK_NS4_8TiledMMAINS4_8MMA_AtomIJNS4_4SM904GMMA26MMA_64x128x16_F32F16F16_SSILNSO_5MajorE0ELSQ_0ELNSO_7ScaleInE1ELSR_1EEEEEENS4_6LayoutINS5_IJNSA_ILi2EEESC_SC_EEENS5_IJSC_NSA_ILi0EEESX_EEEEENS5_IJNS4_10UnderscoreES10_S10_EEEEENS4_23SM90_TMA_LOAD_MULTICASTENS4_14ComposedLayoutINS4_7SwizzleILi2ELi4ELi3EEENS4_18smem_ptr_flag_bitsILi16EEENSU_INS5_IJNSA_ILi8EEESH_EEENS5_IJSH_SC_EEEEEEEvNS4_8identityES13_S1D_vS1E_EENS_8epilogue10collective6detail29Sm90TmaWarpSpecializedAdapterINS1H_15DefaultEpilogueISJ_SK_SK_NS1G_6thread17LinearCombinationISJ_Li1EffLNS1L_9ScaleType4KindE0ELNS_15FloatRoundStyleE2ESJ_EENS1_15EpilogueDefaultEEEEEvvEEEEvNT_6ParamsE)
        /*0508*/ 	.short	0x0210
        /*050a*/ 	.short	0x0470


	//----- nvinfo : EIATTR_SW_WAR
	.align		4
.L_43:
        /*050c*/ 	.byte	0x04, 0x36
        /*050e*/ 	.short	(.L_45 - .L_44)
.L_44:
        /*0510*/ 	.word	0x00000008
.L_45:


//--------------------- .nv.callgraph             --------------------------
	.section	.nv.callgraph,"",@"SHT_CUDA_CALLGRAPH"
	.align	4
	.sectionentsize	8
	.align		4
        /*0000*/ 	.word	0x00000000
	.align		4
        /*0004*/ 	.word	0xffffffff
	.align		4
        /*0008*/ 	.word	index@(_ZN7cutlass13device_kernelINS_4gemm6kernel13GemmUniversalIN4cute5tupleIJiiiiEEENS1_10collective13CollectiveMmaINS1_34MainloopSm90TmaGmmaWarpSpecializedILi14ENS5_IJNS4_1CILi4EEESB_NSA_ILi1EEEEEENS1_35KernelTmaWarpSpecializedCooperativeEEENS5_IJNSA_ILi128EEESG_NSA_ILi32EEEEEENS_6half_tENS5_IJlSC_lEEESJ_SK_NS4_8TiledMMAINS4_8MMA_AtomIJNS4_4SM904GMMA26MMA_64x128x16_F32F16F16_SSILNSO_5MajorE0ELSQ_0ELNSO_7ScaleInE1ELSR_1EEEEEENS4_6LayoutINS5_IJNSA_ILi2EEESC_SC_EEENS5_IJSC_NSA_ILi0EEESX_EEEEENS5_IJNS4_10UnderscoreES10_S10_EEEEENS4_23SM90_TMA_LOAD_MULTICASTENS4_14ComposedLayoutINS4_7SwizzleILi2ELi4ELi3EEENS4_18smem_ptr_flag_bitsILi16EEENSU_INS5_IJNSA_ILi8EEESH_EEENS5_IJSH_SC_EEEEEEEvNS4_8identityES13_S1D_vS1E_EENS_8epilogue10collective6detail29Sm90TmaWarpSpecializedAdapterINS1H_15DefaultEpilogueISJ_SK_SK_NS1G_6thread17LinearCombinationISJ_Li1EffLNS1L_9ScaleType4KindE0ELNS_15FloatRoundStyleE2ESJ_EENS1_15EpilogueDefaultEEEEEvvEEEEvNT_6ParamsE)
	.align		4
        /*000c*/ 	.word	index@(__assertfail)
	.align		4
        /*0010*/ 	.word	0x00000000
	.align		4
        /*0014*/ 	.word	0xfffffffe
	.align		4
        /*0018*/ 	.word	0x00000000
	.align		4
        /*001c*/ 	.word	0xfffffffd
	.align		4
        /*0020*/ 	.word	0x00000000
	.align		4
        /*0024*/ 	.word	0xfffffffc


//--------------------- .nv.constant4             --------------------------
	.section	.nv.constant4,"a",@progbits
	.align	8
	.align		8
.nv.constant4:
        /*0000*/ 	.dword	__assertfail
	.align		8
        /*0008*/ 	.dword	__unnamed_1
	.align		8
        /*0010*/ 	.dword	_ZN40_INTERNAL_a386537a_4_k_cu_7aa777c3_196734cuda3std3__45__cpo5beginE
	.align		8
        /*0018*/ 	.dword	_ZN40_INTERNAL_a386537a_4_k_cu_7aa777c3_196734cuda3std3__45__cpo3endE
	.align		8
        /*0020*/ 	.dword	_ZN40_INTERNAL_a386537a_4_k_cu_7aa777c3_196734cuda3std3__45__cpo6cbeginE
	.align		8
        /*0028*/ 	.dword	_ZN40_INTERNAL_a386537a_4_k_cu_7aa777c3_196734cuda3std3__45__cpo4cendE
	.align		8
        /*0030*/ 	.dword	_ZN40_INTERNAL_a386537a_4_k_cu_7aa777c3_196734cuda3std3__442_GLOBAL__N__a386537a_4_k_cu_7aa777c3_196736ignoreE
	.align		8
        /*0038*/ 	.dword	_ZN40_INTERNAL_a386537a_4_k_cu_7aa777c3_196734cuda3std3__419piecewise_constructE
	.align		8
        /*0040*/ 	.dword	_ZN40_INTERNAL_a386537a_4_k_cu_7aa777c3_196734cuda3std3__48in_placeE
	.align		8
        /*0048*/ 	.dword	_ZN40_INTERNAL_a386537a_4_k_cu_7aa777c3_196734cuda3std6ranges3__45__cpo4swapE
	.align		8
        /*0050*/ 	.dword	_ZN40_INTERNAL_a386537a_4_k_cu_7aa777c3_196734cuda3std6ranges3__45__cpo9iter_moveE
	.align		8
        /*0058*/ 	.dword	_ZN40_INTERNAL_a386537a_4_k_cu_7aa777c3_196734cute7productE
	.align		8
        /*0060*/ 	.dword	_ZN40_INTERNAL_a386537a_4_k_cu_7aa777c3_196734cute1_E
	.align		8
        /*0068*/ 	.dword	$str$22
	.align		8
        /*0070*/ 	.dword	$str$23


//--------------------- .text._ZN7cutlass13device_kernelINS_4gemm6kernel13GemmUniversalIN4cute5tupleIJiiiiEEENS1_10collective13CollectiveMmaINS1_34MainloopSm90TmaGmmaWarpSpecializedILi14ENS5_IJNS4_1CILi4EEESB_NSA_ILi1EEEEEENS1_35KernelTmaWarpSpecializedCooperativeEEENS5_IJNSA_ILi128EEESG_NSA_ILi32EEEEEENS_6half_tENS5_IJlSC_lEEESJ_SK_NS4_8TiledMMAINS4_8MMA_AtomIJNS4_4SM904GMMA26MMA_64x128x16_F32F16F16_SSILNSO_5MajorE0ELSQ_0ELNSO_7ScaleInE1ELSR_1EEEEEENS4_6LayoutINS5_IJNSA_ILi2EEESC_SC_EEENS5_IJSC_NSA_ILi0EEESX_EEEEENS5_IJNS4_10UnderscoreES10_S10_EEEEENS4_23SM90_TMA_LOAD_MULTICASTENS4_14ComposedLayoutINS4_7SwizzleILi2ELi4ELi3EEENS4_18smem_ptr_flag_bitsILi16EEENSU_INS5_IJNSA_ILi8EEESH_EEENS5_IJSH_SC_EEEEEEEvNS4_8identityES13_S1D_vS1E_EENS_8epilogue10collective6detail29Sm90TmaWarpSpecializedAdapterINS1H_15DefaultEpilogueISJ_SK_SK_NS1G_6thread17LinearCombinationISJ_Li1EffLNS1L_9ScaleType4KindE0ELNS_15FloatRoundStyleE2ESJ_EENS1_15EpilogueDefaultEEEEEvvEEEEvNT_6ParamsE --------------------------
	.section	.text._ZN7cutlass13device_kernelINS_4gemm6kernel13GemmUniversalIN4cute5tupleIJiiiiEEENS1_10collective13CollectiveMmaINS1_34MainloopSm90TmaGmmaWarpSpecializedILi14ENS5_IJNS4_1CILi4EEESB_NSA_ILi1EEEEEENS1_35KernelTmaWarpSpecializedCooperativeEEENS5_IJNSA_ILi128EEESG_NSA_ILi32EEEEEENS_6half_tENS5_IJlSC_lEEESJ_SK_NS4_8TiledMMAINS4_8MMA_AtomIJNS4_4SM904GMMA26MMA_64x128x16_F32F16F16_SSILNSO_5MajorE0ELSQ_0ELNSO_7ScaleInE1ELSR_1EEEEEENS4_6LayoutINS5_IJNSA_ILi2EEESC_SC_EEENS5_IJSC_NSA_ILi0EEESX_EEEEENS5_IJNS4_10UnderscoreES10_S10_EEEEENS4_23SM90_TMA_LOAD_MULTICASTENS4_14ComposedLayoutINS4_7SwizzleILi2ELi4ELi3EEENS4_18smem_ptr_flag_bitsILi16EEENSU_INS5_IJNSA_ILi8EEESH_EEENS5_IJSH_SC_EEEEEEEvNS4_8identityES13_S1D_vS1E_EENS_8epilogue10collective6detail29Sm90TmaWarpSpecializedAdapterINS1H_15DefaultEpilogueISJ_SK_SK_NS1G_6thread17LinearCombinationISJ_Li1EffLNS1L_9ScaleType4KindE0ELNS_15FloatRoundStyleE2ESJ_EENS1_15EpilogueDefaultEEEEEvvEEEEvNT_6ParamsE,"ax",@progbits
	.align	128
.text._ZN7cutlass13device_kernelINS_4gemm6kernel13GemmUniversalIN4cute5tupleIJiiiiEEENS1_10collective13CollectiveMmaINS1_34MainloopSm90TmaGmmaWarpSpecializedILi14ENS5_IJNS4_1CILi4EEESB_NSA_ILi1EEEEEENS1_35KernelTmaWarpSpecializedCooperativeEEENS5_IJNSA_ILi128EEESG_NSA_ILi32EEEEEENS_6half_tENS5_IJlSC_lEEESJ_SK_NS4_8TiledMMAINS4_8MMA_AtomIJNS4_4SM904GMMA26MMA_64x128x16_F32F16F16_SSILNSO_5MajorE0ELSQ_0ELNSO_7ScaleInE1ELSR_1EEEEEENS4_6LayoutINS5_IJNSA_ILi2EEESC_SC_EEENS5_IJSC_NSA_ILi0EEESX_EEEEENS5_IJNS4_10UnderscoreES10_S10_EEEEENS4_23SM90_TMA_LOAD_MULTICASTENS4_14ComposedLayoutINS4_7SwizzleILi2ELi4ELi3EEENS4_18smem_ptr_flag_bitsILi16EEENSU_INS5_IJNSA_ILi8EEESH_EEENS5_IJSH_SC_EEEEEEEvNS4_8identityES13_S1D_vS1E_EENS_8epilogue10collective6detail29Sm90TmaWarpSpecializedAdapterINS1H_15DefaultEpilogueISJ_SK_SK_NS1G_6thread17LinearCombinationISJ_Li1EffLNS1L_9ScaleType4KindE0ELNS_15FloatRoundStyleE2ESJ_EENS1_15EpilogueDefaultEEEEEvvEEEEvNT_6ParamsE:
        .type           _ZN7cutlass13device_kernelINS_4gemm6kernel13GemmUniversalIN4cute5tupleIJiiiiEEENS1_10collective13CollectiveMmaINS1_34MainloopSm90TmaGmmaWarpSpecializedILi14ENS5_IJNS4_1CILi4EEESB_NSA_ILi1EEEEEENS1_35KernelTmaWarpSpecializedCooperativeEEENS5_IJNSA_ILi128EEESG_NSA_ILi32EEEEEENS_6half_tENS5_IJlSC_lEEESJ_SK_NS4_8TiledMMAINS4_8MMA_AtomIJNS4_4SM904GMMA26MMA_64x128x16_F32F16F16_SSILNSO_5MajorE0ELSQ_0ELNSO_7ScaleInE1ELSR_1EEEEEENS4_6LayoutINS5_IJNSA_ILi2EEESC_SC_EEENS5_IJSC_NSA_ILi0EEESX_EEEEENS5_IJNS4_10UnderscoreES10_S10_EEEEENS4_23SM90_TMA_LOAD_MULTICASTENS4_14ComposedLayoutINS4_7SwizzleILi2ELi4ELi3EEENS4_18smem_ptr_flag_bitsILi16EEENSU_INS5_IJNSA_ILi8EEESH_EEENS5_IJSH_SC_EEEEEEEvNS4_8identityES13_S1D_vS1E_EENS_8epilogue10collective6detail29Sm90TmaWarpSpecializedAdapterINS1H_15DefaultEpilogueISJ_SK_SK_NS1G_6thread17LinearCombinationISJ_Li1EffLNS1L_9ScaleType4KindE0ELNS_15FloatRoundStyleE2ESJ_EENS1_15EpilogueDefaultEEEEEvvEEEEvNT_6ParamsE,@function
        .size           _ZN7cutlass13device_kernelINS_4gemm6kernel13GemmUniversalIN4cute5tupleIJiiiiEEENS1_10collective13CollectiveMmaINS1_34MainloopSm90TmaGmmaWarpSpecializedILi14ENS5_IJNS4_1CILi4EEESB_NSA_ILi1EEEEEENS1_35KernelTmaWarpSpecializedCooperativeEEENS5_IJNSA_ILi128EEESG_NSA_ILi32EEEEEENS_6half_tENS5_IJlSC_lEEESJ_SK_NS4_8TiledMMAINS4_8MMA_AtomIJNS4_4SM904GMMA26MMA_64x128x16_F32F16F16_SSILNSO_5MajorE0ELSQ_0ELNSO_7ScaleInE1ELSR_1EEEEEENS4_6LayoutINS5_IJNSA_ILi2EEESC_SC_EEENS5_IJSC_NSA_ILi0EEESX_EEEEENS5_IJNS4_10UnderscoreES10_S10_EEEEENS4_23SM90_TMA_LOAD_MULTICASTENS4_14ComposedLayoutINS4_7SwizzleILi2ELi4ELi3EEENS4_18smem_ptr_flag_bitsILi16EEENSU_INS5_IJNSA_ILi8EEESH_EEENS5_IJSH_SC_EEEEEEEvNS4_8identityES13_S1D_vS1E_EENS_8epilogue10collective6detail29Sm90TmaWarpSpecializedAdapterINS1H_15DefaultEpilogueISJ_SK_SK_NS1G_6thread17LinearCombinationISJ_Li1EffLNS1L_9ScaleType4KindE0ELNS_15FloatRoundStyleE2ESJ_EENS1_15EpilogueDefaultEEEEEvvEEEEvNT_6ParamsE,(.L_x_220 - _ZN7cutlass13device_kernelINS_4gemm6kernel13GemmUniversalIN4cute5tupleIJiiiiEEENS1_10collective13CollectiveMmaINS1_34MainloopSm90TmaGmmaWarpSpecializedILi14ENS5_IJNS4_1CILi4EEESB_NSA_ILi1EEEEEENS1_35KernelTmaWarpSpecializedCooperativeEEENS5_IJNSA_ILi128EEESG_NSA_ILi32EEEEEENS_6half_tENS5_IJlSC_lEEESJ_SK_NS4_8TiledMMAINS4_8MMA_AtomIJNS4_4SM904GMMA26MMA_64x128x16_F32F16F16_SSILNSO_5MajorE0ELSQ_0ELNSO_7ScaleInE1ELSR_1EEEEEENS4_6LayoutINS5_IJNSA_ILi2EEESC_SC_EEENS5_IJSC_NSA_ILi0EEESX_EEEEENS5_IJNS4_10UnderscoreES10_S10_EEEEENS4_23SM90_TMA_LOAD_MULTICASTENS4_14ComposedLayoutINS4_7SwizzleILi2ELi4ELi3EEENS4_18smem_ptr_flag_bitsILi16EEENSU_INS5_IJNSA_ILi8EEESH_EEENS5_IJSH_SC_EEEEEEEvNS4_8identityES13_S1D_vS1E_EENS_8epilogue10collective6detail29Sm90TmaWarpSpecializedAdapterINS1H_15DefaultEpilogueISJ_SK_SK_NS1G_6thread17LinearCombinationISJ_Li1EffLNS1L_9ScaleType4KindE0ELNS_15FloatRoundStyleE2ESJ_EENS1_15EpilogueDefaultEEEEEvvEEEEvNT_6ParamsE)
        .other          _ZN7cutlass13device_kernelINS_4gemm6kernel13GemmUniversalIN4cute5tupleIJiiiiEEENS1_10collective13CollectiveMmaINS1_34MainloopSm90TmaGmmaWarpSpecializedILi14ENS5_IJNS4_1CILi4EEESB_NSA_ILi1EEEEEENS1_35KernelTmaWarpSpecializedCooperativeEEENS5_IJNSA_ILi128EEESG_NSA_ILi32EEEEEENS_6half_tENS5_IJlSC_lEEESJ_SK_NS4_8TiledMMAINS4_8MMA_AtomIJNS4_4SM904GMMA26MMA_64x128x16_F32F16F16_SSILNSO_5MajorE0ELSQ_0ELNSO_7ScaleInE1ELSR_1EEEEEENS4_6LayoutINS5_IJNSA_ILi2EEESC_SC_EEENS5_IJSC_NSA_ILi0EEESX_EEEEENS5_IJNS4_10UnderscoreES10_S10_EEEEENS4_23SM90_TMA_LOAD_MULTICASTENS4_14ComposedLayoutINS4_7SwizzleILi2ELi4ELi3EEENS4_18smem_ptr_flag_bitsILi16EEENSU_INS5_IJNSA_ILi8EEESH_EEENS5_IJSH_SC_EEEEEEEvNS4_8identityES13_S1D_vS1E_EENS_8epilogue10collective6detail29Sm90TmaWarpSpecializedAdapterINS1H_15DefaultEpilogueISJ_SK_SK_NS1G_6thread17LinearCombinationISJ_Li1EffLNS1L_9ScaleType4KindE0ELNS_15FloatRoundStyleE2ESJ_EENS1_15EpilogueDefaultEEEEEvvEEEEvNT_6ParamsE,@"STO_CUDA_ENTRY STV_DEFAULT"
_ZN7cutlass13device_kernelINS_4gemm6kernel13GemmUniversalIN4cute5tupleIJiiiiEEENS1_10collective13CollectiveMmaINS1_34MainloopSm90TmaGmmaWarpSpecializedILi14ENS5_IJNS4_1CILi4EEESB_NSA_ILi1EEEEEENS1_35KernelTmaWarpSpecializedCooperativeEEENS5_IJNSA_ILi128EEESG_NSA_ILi32EEEEEENS_6half_tENS5_IJlSC_lEEESJ_SK_NS4_8TiledMMAINS4_8MMA_AtomIJNS4_4SM904GMMA26MMA_64x128x16_F32F16F16_SSILNSO_5MajorE0ELSQ_0ELNSO_7ScaleInE1ELSR_1EEEEEENS4_6LayoutINS5_IJNSA_ILi2EEESC_SC_EEENS5_IJSC_NSA_ILi0EEESX_EEEEENS5_IJNS4_10UnderscoreES10_S10_EEEEENS4_23SM90_TMA_LOAD_MULTICASTENS4_14ComposedLayoutINS4_7SwizzleILi2ELi4ELi3EEENS4_18smem_ptr_flag_bitsILi16EEENSU_INS5_IJNSA_ILi8EEESH_EEENS5_IJSH_SC_EEEEEEEvNS4_8identityES13_S1D_vS1E_EENS_8epilogue10collective6detail29Sm90TmaWarpSpecializedAdapterINS1H_15DefaultEpilogueISJ_SK_SK_NS1G_6thread17LinearCombinationISJ_Li1EffLNS1L_9ScaleType4KindE0ELNS_15FloatRoundStyleE2ESJ_EENS1_15EpilogueDefaultEEEEEvvEEEEvNT_6ParamsE:
[----:B------:R-:W0:Y:S01]  /*0000*/  LDC R1, c[0x0][0x28] ;  /* 0x00000a00ff017b82 */ /* 0x000e220000000800 */
[----:B------:R-:W1:Y:S01]  /*0010*/  S2R R18, SR_TID.X ;  /* 0x0000000000127919 */ /* 0x000e620000002100 */
[----:B------:R-:W-:Y:S01]  /*0020*/  ELECT P0, URZ, PT ;  /* 0x00000000003f782f */ /* 0x000fe20003800000 */
[----:B------:R-:W-:Y:S01]  /*0030*/  BSSY B0, `(.L_x_0) ;  /* 0x000000f000007945 */ /* 0x000fe20003800000 */
[--C-:B-1----:R-:W-:Y:S02]  /*0040*/  SHF.R.U32.HI R0, RZ, 0x5, R18.reuse ;  /* 0x00000005ff007819 */ /* 0x102fe40000011612 */
[----:B------:R-:W-:-:S03]  /*0050*/  SHF.R.U32.HI R3, RZ, 0x7, R18 ;  /* 0x00000007ff037819 */ /* 0x000fc60000011612 */
[----:B------:R-:W1:Y:S04]  /*0060*/  SHFL.IDX PT, R2, R0, RZ, 0x1f ;  /* 0x00001fff00027589 */ /* 0x000e6800000e0000 */
[----:B------:R2:W3:Y:S01]  /*0070*/  SHFL.IDX PT, R5, R3, RZ, 0x1f ;  /* 0x00001fff03057589 */ /* 0x0004e200000e0000 */
[----:B-1----:R-:W-:-:S13]  /*0080*/  ISETP.NE.OR P0, PT, R2, RZ, !P0 ;  /* 0x000000ff0200720c */ /* 0x002fda0004705670 */
[----:B0-23--:R-:W-:Y:S05]  /*0090*/  @P0 BRA `(.L_x_1) ;  /* 0x0000000000200947 */ /* 0x00dfea0003800000 */
[----:B------:R-:W-:Y:S02]  /*00a0*/  ULDC.64 UR4, c[0x0][0x198] ;  /* 0x0000660000047ab9 */ /* 0x000fe40000000a00 */
[----:B------:R-:W-:Y:S02]  /*00b0*/  UIADD3 UR6, UP0, UR4, 0xf0, URZ ;  /* 0x000000f004067890 */ /* 0x000fe4000ff1e03f */
[----:B------:R-:W-:Y:S02]  /*00c0*/  UIADD3 UR4, UP1, UR4, 0x1f0, URZ ;  /* 0x000001f004047890 */ /* 0x000fe4000ff3e03f */
[----:B------:R-:W-:Y:S02]  /*00d0*/  UIADD3.X UR7, URZ, UR5, URZ, UP0, !UPT ;  /* 0x000000053f077290 */ /* 0x000fe400087fe43f */
[----:B------:R-:W-:-:S07]  /*00e0*/  UIADD3.X UR5, URZ, UR5, URZ, UP1, !UPT ;  /* 0x000000053f057290 */ /* 0x000fce0008ffe43f */
[----:B------:R0:W-:Y:S02]  /*00f0*/  UTMACCTL.PF [UR6] ;  /* 0x00000000060079b9 */ /* 0x0001e40008040000 */
[----:B------:R0:W-:Y:S02]  /*0100*/  UTMACCTL.PF [UR4] ;  /* 0x00000000040079b9 */ /* 0x0001e40008040000 */
[----:B0-----:R-:W-:Y:S01]  /*0110*/  NOP ;  /* 0x0000000000007918 */ /* 0x001fe20000000000 */
.L_x_1:
[----:B------:R-:W-:Y:S05]  /*0120*/  BSYNC B0 ;  /* 0x0000000000007941 */ /* 0x000fea0003800000 */
.L_x_0:
[----:B------:R-:W0:Y:S02]  /*0130*/  SHFL.IDX PT, R3, R0, RZ, 0x1f ;  /* 0x00001fff00037589 */ /* 0x000e2400000e0000 */
[----:B0-----:R-:W-:-:S13]  /*0140*/  ISETP.NE.AND P0, PT, R3, RZ, PT ;  /* 0x000000ff0300720c */ /* 0x001fda0003f05270 */
[----:B------:R-:W-:Y:S05]  /*0150*/  @P0 BRA `(.L_x_2) ;  /* 0x0000000000b40947 */ /* 0x000fea0003800000 */
[----:B------:R-:W-:Y:S01]  /*0160*/  ELECT P0, URZ, PT ;  /* 0x00000000003f782f */ /* 0x000fe20003800000 */
[----:B------:R-:W-:-:S12]  /*0170*/  BSSY B0, `(.L_x_2) ;  /* 0x000002b000007945 */ /* 0x000fd80003800000 */
[----:B------:R-:W-:Y:S05]  /*0180*/  @!P0 BRA `(.L_x_3) ;  /* 0x0000000000a48947 */ /* 0x000fea0003800000 */
[----:B------:R-:W0:Y:S01]  /*0190*/  S2UR UR8, SR_CgaCtaId ;  /* 0x00000000000879c3 */ /* 0x000e220000008800 */
[----:B------:R-:W-:Y:S01]  /*01a0*/  UMOV UR4, 0x400 ;  /* 0x0000040000047882 */ /* 0x000fe20000000000 */
[----:B------:R-:W-:Y:S01]  /*01b0*/  UMOV UR5, 0x1 ;  /* 0x0000000100057882 */ /* 0x000fe20000000000 */
[----:B------:R-:W-:Y:S02]  /*01c0*/  UMOV UR6, 0xe ;  /* 0x0000000e00067882 */ /* 0x000fe40000000000 */
[----:B------:R-:W-:-:S04]  /*01d0*/  UIADD3 UR6, -UR6, 0x100000, URZ ;  /* 0x0010000006067890 */ /* 0x000fc8000fffe13f */
[----:B------:R-:W-:Y:S02]  /*01e0*/  USHF.L.U32 UR7, UR6, 0xb, URZ ;  /* 0x0000000b06077899 */ /* 0x000fe4000800063f */
[----:B------:R-:W-:Y:S02]  /*01f0*/  USHF.L.U32 UR6, UR6, 0x1, URZ ;  /* 0x0000000106067899 */ /* 0x000fe4000800063f */
[----:B0-----:R-:W-:Y:S02]  /*0200*/  ULEA UR8, UR8, UR4, 0x18 ;  /* 0x0000000408087291 */ /* 0x001fe4000f8ec03f */
[----:B------:R-:W-:-:S04]  /*0210*/  UIADD3 UR4, -UR5, 0x100000, URZ ;  /* 0x0010000005047890 */ /* 0x000fc8000fffe13f */
[----:B------:R-:W-:Y:S02]  /*0220*/  USHF.L.U32 UR5, UR4, 0xb, URZ ;  /* 0x0000000b04057899 */ /* 0x000fe4000800063f */
[----:B------:R-:W-:Y:S01]  /*0230*/  USHF.L.U32 UR4, UR4, 0x1, URZ ;  /* 0x0000000104047899 */ /* 0x000fe2000800063f */
[----:B------:R-:W0:Y:S11]  /*0240*/  FENCE.VIEW.ASYNC.S ;  /* 0x00000000000073c6 */ /* 0x000e360000000000 */
[----:B0-----:R0:W1:Y:S01]  /*0250*/  SYNCS.EXCH.64 URZ, [UR8], UR4 ;  /* 0x00000004083f75b2 */ /* 0x0010620008000100 */
[----:B------:R0:W2:Y:S01]  /*0260*/  SYNCS.EXCH.64 URZ, [UR8+0x70], UR6 ;  /* 0x00007006083f75b2 */ /* 0x0000a20008000100 */
[----:B------:R0:W3:Y:S01]  /*0270*/  SYNCS.EXCH.64 URZ, [UR8+0x8], UR4 ;  /* 0x00000804083f75b2 */ /* 0x0000e20008000100 */
[----:B------:R0:W4:Y:S01]  /*0280*/  SYNCS.EXCH.64 URZ, [UR8+0x78], UR6 ;  /* 0x00007806083f75b2 */ /* 0x0001220008000100 */
[----:B------:R0:W0:Y:S01]  /*0290*/  SYNCS.EXCH.64 URZ, [UR8+0x10], UR4 ;  /* 0x00001004083f75b2 */ /* 0x0000220008000100 */
        /* <DEDUP_REMOVED lines=23> */
[----:B-1234-:R-:W-:Y:S01]  /*0410*/  NOP ;  /* 0x0000000000007918 */ /* 0x01efe20000000000 */
.L_x_3:
[----:B0-----:R-:W-:Y:S05]  /*0420*/  BSYNC B0 ;  /* 0x0000000000007941 */ /* 0x001fea0003800000 */
.L_x_2:
[----:B------:R-:W-:Y:S01]  /*0430*/  SHF.R.S32.HI R7, RZ, 0x1f, R18 ;  /* 0x0000001fff077819 */ /* 0x000fe20000011412 */
[----:B------:R-:W0:Y:S01]  /*0440*/  SHFL.IDX PT, R0, R0, RZ, 0x1f ;  /* 0x00001fff00007589 */ /* 0x000e2200000e0000 */
[----:B------:R-:W1:Y:S01]  /*0450*/  S2UR UR8, SR_CTAID.X ;  /* 0x00000000000879c3 */ /* 0x000e620000002500 */
[----:B------:R-:W-:Y:S02]  /*0460*/  ELECT P0, URZ, PT ;  /* 0x00000000003f782f */ /* 0x000fe40003800000 */
[----:B------:R-:W-:Y:S01]  /*0470*/  LEA.HI R7, R7, R18, RZ, 0x7 ;  /* 0x0000001207077211 */ /* 0x000fe200078f38ff */
[----:B------:R-:W2:Y:S01]  /*0480*/  S2R R4, SR_CTAID.Y ;  /* 0x0000000000047919 */ /* 0x000ea20000002600 */
[----:B------:R-:W-:Y:S01]  /*0490*/  SHF.R.S32.HI R8, RZ, 0x1f, R3 ;  /* 0x0000001fff087819 */ /* 0x000fe20000011403 */
[----:B------:R-:W-:Y:S01]  /*04a0*/  ULDC UR4, c[0x0][0x150] ;  /* 0x0000540000047ab9 */ /* 0x000fe20000000800 */
[----:B------:R-:W-:Y:S01]  /*04b0*/  LOP3.LUT R7, R7, 0xffffff80, RZ, 0xc0, !PT ;  /* 0xffffff8007077812 */ /* 0x000fe200078ec0ff */
[----:B------:R-:W-:Y:S01]  /*04c0*/  NOP ;  /* 0x0000000000007918 */ /* 0x000fe20000000000 */
[----:B------:R-:W-:Y:S01]  /*04d0*/  LEA.HI R8, R8, R3, RZ, 0x2 ;  /* 0x0000000308087211 */ /* 0x000fe200078f10ff */
[----:B------:R-:W3:Y:S01]  /*04e0*/  LDC R10, c[0x0][0x144] ;  /* 0x00005100ff0a7b82 */ /* 0x000ee20000000800 */
[----:B------:R-:W-:Y:S01]  /*04f0*/  NOP ;  /* 0x0000000000007918 */ /* 0x000fe20000000000 */
[----:B------:R-:W-:Y:S01]  /*0500*/  IMAD.IADD R6, R18, 0x1, -R7 ;  /* 0x0000000112067824 */ /* 0x000fe200078e0a07 */
[----:B------:R-:W-:Y:S01]  /*0510*/  LOP3.LUT R8, R8, 0x3ffffffc, RZ, 0xc0, !PT ;  /* 0x3ffffffc08087812 */ /* 0x000fe200078ec0ff */
[----:B------:R-:W-:Y:S01]  /*0520*/  IMAD.MOV.U32 R22, RZ, RZ, 0x1 ;  /* 0x00000001ff167424 */ /* 0x000fe200078e00ff */
[----:B------:R-:W-:-:S02]  /*0530*/  ISETP.NE.AND P3, PT, R5, RZ, PT ;  /* 0x000000ff0500720c */ /* 0x000fc40003f65270 */
[----:B------:R-:W-:Y:S01]  /*0540*/  SHF.R.S32.HI R7, RZ, 0x1f, R6 ;  /* 0x0000001fff077819 */ /* 0x000fe20000011406 */
[----:B------:R-:W-:Y:S01]  /*0550*/  IMAD.IADD R8, R3, 0x1, -R8 ;  /* 0x0000000103087824 */ /* 0x000fe200078e0a08 */
[----:B------:R-:W4:Y:S02]  /*0560*/  LDC R12, c[0x0][0x140] ;  /* 0x00005000ff0c7b82 */ /* 0x000f240000000800 */
[----:B------:R-:W-:Y:S02]  /*0570*/  LEA.HI R7, R7, R6, RZ, 0x3 ;  /* 0x0000000607077211 */ /* 0x000fe400078f18ff */
[----:B0-----:R-:W-:Y:S02]  /*0580*/  ISETP.NE.OR P0, PT, R0, RZ, !P0 ;  /* 0x000000ff0000720c */ /* 0x001fe40004705670 */
[--C-:B------:R-:W-:Y:S02]  /*0590*/  SHF.R.S32.HI R0, RZ, 0x3, R7.reuse ;  /* 0x00000003ff007819 */ /* 0x100fe40000011407 */
[----:B------:R-:W-:-:S02]  /*05a0*/  SHF.R.S32.HI R7, RZ, 0x1f, R7 ;  /* 0x0000001fff077819 */ /* 0x000fc40000011407 */
[----:B-1----:R-:W-:Y:S02]  /*05b0*/  I2FP.F32.U32 R9, UR8 ;  /* 0x0000000800097c45 */ /* 0x002fe40008201000 */
[----:B------:R-:W-:-:S03]  /*05c0*/  LEA.HI R7, R7, R0, RZ, 0x2 ;  /* 0x0000000007077211 */ /* 0x000fc600078f10ff */
[----:B------:R-:W-:Y:S01]  /*05d0*/  FMUL R9, R9, UR4 ;  /* 0x0000000409097c20 */ /* 0x000fe20008400000 */
[----:B------:R-:W-:Y:S01]  /*05e0*/  LOP3.LUT R7, R7, 0xfffffffc, RZ, 0xc0, !PT ;  /* 0xfffffffc07077812 */ /* 0x000fe200078ec0ff */
[----:B------:R-:W-:Y:S01]  /*05f0*/  VOTEU.ALL UP0, P0 ;  /* 0x00000000003f7886 */ /* 0x000fe20000000000 */
[----:B--2---:R-:W-:Y:S01]  /*0600*/  I2FP.F32.U32 R11, R4 ;  /* 0x00000004000b7245 */ /* 0x004fe20000201000 */
[----:B------:R-:W-:Y:S01]  /*0610*/  ULDC UR4, c[0x0][0x154] ;  /* 0x0000550000047ab9 */ /* 0x000fe20000000800 */
[----:B------:R-:W-:Y:S01]  /*0620*/  VOTEU.ALL UP1, P0 ;  /* 0x00000000003f7886 */ /* 0x000fe20000020000 */
[----:B------:R-:W-:Y:S01]  /*0630*/  IMAD.IADD R7, R0, 0x1, -R7 ;  /* 0x0000000100077824 */ /* 0x000fe200078e0a07 */
[----:B------:R-:W0:Y:S01]  /*0640*/  F2I.U32.TRUNC.NTZ R9, R9 ;  /* 0x0000000900097305 */ /* 0x000e22000020f000 */
[----:B------:R-:W1:Y:S01]  /*0650*/  @!UP0 S2UR UR7, SR_CgaCtaId ;  /* 0x00000000000789c3 */ /* 0x000e620000008800 */
[----:B------:R-:W-:Y:S01]  /*0660*/  FMUL R11, R11, UR4 ;  /* 0x000000040b0b7c20 */ /* 0x000fe20008400000 */
[----:B------:R-:W-:Y:S01]  /*0670*/  IMAD R8, R8, 0x4, R7 ;  /* 0x0000000408087824 */ /* 0x000fe200078e0207 */
[----:B------:R-:W-:Y:S01]  /*0680*/  UMOV UR4, 0x20 ;  /* 0x0000002000047882 */ /* 0x000fe20000000000 */
[----:B------:R-:W-:Y:S01]  /*0690*/  @!UP0 UMOV UR6, 0x400 ;  /* 0x0000040000068882 */ /* 0x000fe20000000000 */
[----:B------:R-:W-:-:S04]  /*06a0*/  @!UP0 UIADD3 UR4, -UR4, 0x100000, URZ ;  /* 0x0010000004048890 */ /* 0x000fc8000fffe13f */
[----:B------:R-:W-:Y:S02]  /*06b0*/  @!UP0 USHF.L.U32 UR5, UR4, 0xb, URZ ;  /* 0x0000000b04058899 */ /* 0x000fe4000800063f */
[----:B------:R-:W-:Y:S01]  /*06c0*/  @!UP0 USHF.L.U32 UR4, UR4, 0x1, URZ ;  /* 0x0000000104048899 */ /* 0x000fe2000800063f */
[----:B------:R-:W-:Y:S01]  /*06d0*/  IMAD.SHL.U32 R23, R8, 0x4, RZ ;  /* 0x0000000408177824 */ /* 0x000fe200078e00ff */
[----:B------:R-:W-:Y:S01]  /*06e0*/  SHF.R.S32.HI R3, RZ, 0x1f, R8 ;  /* 0x0000001fff037819 */ /* 0x000fe20000011408 */
[----:B------:R-:W2:Y:S01]  /*06f0*/  F2I.U32.TRUNC.NTZ R11, R11 ;  /* 0x0000000b000b7305 */ /* 0x000ea2000020f000 */
[----:B----4-:R-:W-:Y:S02]  /*0700*/  ISETP.EQ.U32.AND P2, PT, R12, 0x1, PT ;  /* 0x000000010c00780c */ /* 0x010fe40003f42070 */
[----:B------:R-:W-:Y:S02]  /*0710*/  LEA.HI R0, R3, R8, RZ, 0x2 ;  /* 0x0000000803007211 */ /* 0x000fe400078f10ff */
[----:B------:R-:W-:Y:S01]  /*0720*/  LOP3.LUT R23, R8, 0xc, R23, 0x78, !PT ;  /* 0x0000000c08177812 */ /* 0x000fe200078e7817 */
[----:B0-----:R-:W-:Y:S01]  /*0730*/  IMAD.MOV R7, RZ, RZ, -R9 ;  /* 0x000000ffff077224 */ /* 0x001fe200078e0a09 */
[----:B------:R-:W-:-:S03]  /*0740*/  LOP3.LUT R9, R0, 0xfffffffc, RZ, 0xc0, !PT ;  /* 0xfffffffc00097812 */ /* 0x000fc600078ec0ff */
[----:B---3--:R-:W-:Y:S02]  /*0750*/  IMAD R3, R10, R7, UR8 ;  /* 0x000000080a037e24 */ /* 0x008fe4000f8e0207 */
[----:B------:R-:W-:Y:S01]  /*0760*/  IMAD.IADD R0, R8, 0x1, -R9 ;  /* 0x0000000108007824 */ /* 0x000fe200078e0a09 */
[----:B------:R-:W0:Y:S01]  /*0770*/  LDC R7, c[0x0][0x148] ;  /* 0x00005200ff077b82 */ /* 0x000e220000000800 */
[----:B------:R-:W-:Y:S01]  /*0780*/  SHF.R.S32.HI R9, RZ, 0x1f, R2 ;  /* 0x0000001fff097819 */ /* 0x000fe20000011402 */
[----:B--2---:R-:W-:Y:S01]  /*0790*/  IMAD.MOV R21, RZ, RZ, -R11 ;  /* 0x000000ffff157224 */ /* 0x004fe200078e0a0b */
[----:B-1----:R-:W-:Y:S01]  /*07a0*/  @!UP0 ULEA UR6, UR7, UR6, 0x18 ;  /* 0x0000000607068291 */ /* 0x002fe2000f8ec03f */
[----:B------:R-:W-:Y:S01]  /*07b0*/  ISETP.NE.AND P4, PT, R0, R3, PT ;  /* 0x000000030000720c */ /* 0x000fe20003f85270 */
[----:B------:R-:W-:Y:S01]  /*07c0*/  VOTEU.ALL UP0, P0 ;  /* 0x00000000003f7886 */ /* 0x000fe20000000000 */
[----:B------:R-:W-:Y:S02]  /*07d0*/  LEA.HI R9, R9, R2, RZ, 0x2 ;  /* 0x0000000209097211 */ /* 0x000fe400078f10ff */
[----:B------:R-:W-:Y:S01]  /*07e0*/  LOP3.LUT P0, RZ, R6, 0x7, RZ, 0xc0, !PT ;  /* 0x0000000706ff7812 */ /* 0x000fe2000780c0ff */
[----:B------:R-:W-:Y:S01]  /*07f0*/  VIADD R6, R5, 0xffffffff ;  /* 0xffffffff05067836 */ /* 0x000fe20000000000 */
[----:B------:R-:W-:-:S02]  /*0800*/  LOP3.LUT R9, R9, 0xfffffffc, RZ, 0xc0, !PT ;  /* 0xfffffffc09097812 */ /* 0x000fc400078ec0ff */
[----:B------:R-:W-:Y:S02]  /*0810*/  ISETP.LT.U32.AND P0, PT, R23, 0x10, !P0 ;  /* 0x000000101700780c */ /* 0x000fe40004701070 */
[----:B------:R-:W-:Y:S01]  /*0820*/  ISETP.GE.U32.AND P6, PT, R6, 0x2, PT ;  /* 0x000000020600780c */ /* 0x000fe20003fc6070 */
[----:B------:R-:W-:Y:S01]  /*0830*/  IMAD.IADD R0, R2, 0x1, -R9 ;  /* 0x0000000102007824 */ /* 0x000fe200078e0a09 */
[----:B------:R-:W1:Y:S02]  /*0840*/  FENCE.VIEW.ASYNC.S ;  /* 0x00000000000073c6 */ /* 0x000e640000000000 */
[----:B-1----:R1:W2:Y:S01]  /*0850*/  @!UP0 SYNCS.EXCH.64 URZ, [UR6+0xf0], UR4 ;  /* 0x0000f004063f85b2 */ /* 0x0022a20008000100 */
[----:B------:R-:W-:Y:S02]  /*0860*/  @P4 SHF.R.S32.HI R2, RZ, 0x1f, R23 ;  /* 0x0000001fff024819 */ /* 0x000fe40000011417 */
[----:B------:R-:W-:Y:S02]  /*0870*/  ISETP.NE.AND P1, PT, R0, 0x3, PT ;  /* 0x000000030000780c */ /* 0x000fe40003f25270 */
[----:B------:R-:W-:Y:S01]  /*0880*/  @P4 LEA.HI R2, R2, R23, RZ, 0x2 ;  /* 0x0000001702024211 */ /* 0x000fe200078f10ff */
[----:B0-----:R-:W-:Y:S01]  /*0890*/  IMAD R9, R7, R21, R4 ;  /* 0x0000001507097224 */ /* 0x001fe200078e0204 */
[----:B------:R-:W-:-:S02]  /*08a0*/  ISETP.EQ.OR P1, PT, R0, RZ, !P1 ;  /* 0x000000ff0000720c */ /* 0x000fc40004f22670 */
[----:B------:R-:W-:Y:S02]  /*08b0*/  @P4 SHF.R.S32.HI R2, RZ, 0x2, R2 ;  /* 0x00000002ff024819 */ /* 0x000fe40000011402 */
[----:B------:R-:W-:Y:S02]  /*08c0*/  ISETP.EQ.AND P1, PT, R5, RZ, P1 ;  /* 0x000000ff0500720c */ /* 0x000fe40000f22270 */
[----:B------:R-:W-:Y:S01]  /*08d0*/  @P4 ISETP.NE.AND P5, PT, R2, R9, PT ;  /* 0x000000090200420c */ /* 0x000fe20003fa5270 */
[----:B------:R1:W0:Y:S01]  /*08e0*/  @!UP1 SYNCS.EXCH.64 URZ, [UR6+0xf8], UR4 ;  /* 0x0000f804063f95b2 */ /* 0x0002220008000100 */
[----:B------:R-:W-:Y:S01]  /*08f0*/  SEL R9, RZ, 0x1, !P0 ;  /* 0x00000001ff097807 */ /* 0x000fe20004000000 */
[----:B------:R-:W-:Y:S01]  /*0900*/  NOP ;  /* 0x0000000000007918 */ /* 0x000fe20000000000 */
[----:B------:R-:W-:Y:S02]  /*0910*/  @P4 SEL R22, RZ, 0x1, P5 ;  /* 0x00000001ff164807 */ /* 0x000fe40002800000 */
[----:B------:R-:W-:-:S02]  /*0920*/  SEL R19, RZ, 0x1, !P1 ;  /* 0x00000001ff137807 */ /* 0x000fc40004800000 */
[----:B------:R-:W-:Y:S02]  /*0930*/  LOP3.LUT R22, R22, R9, RZ, 0xc0, !PT ;  /* 0x0000000916167212 */ /* 0x000fe400078ec0ff */
[----:B------:R-:W-:Y:S01]  /*0940*/  SEL R19, R19, 0x2, P6 ;  /* 0x0000000213137807 */ /* 0x000fe20003000000 */
[----:B-12---:R-:W-:Y:S06]  /*0950*/  @!P2 BRA `(.L_x_4) ;  /* 0x000000000008a947 */ /* 0x006fec0003800000 */
[----:B0-----:R-:W-:Y:S01]  /*0960*/  UCGABAR_ARV ;  /* 0x00000000000079c7 */ /* 0x001fe20008000000 */
[----:B------:R-:W-:Y:S05]  /*0970*/  BRA `(.L_x_5) ;  /* 0x0000000000047947 */ /* 0x000fea0003800000 */
.L_x_4:
[----:B0-----:R-:W-:Y:S01]  /*0980*/  NOP ;  /* 0x0000000000007918 */ /* 0x001fe20000000000 */
.L_x_5:
[----:B------:R-:W0:Y:S01]  /*0990*/  LDC R2, c[0x0][0x65c] ;  /* 0x00019700ff027b82 */ /* 0x000e220000000800 */
[----:B------:R-:W-:Y:S02]  /*09a0*/  IMAD.U32 R8, RZ, RZ, UR8 ;  /* 0x00000008ff087e24 */ /* 0x000fe4000f8e00ff */
[----:B------:R-:W-:Y:S01]  /*09b0*/  IMAD.MOV.U32 R9, RZ, RZ, RZ ;  /* 0x000000ffff097224 */ /* 0x000fe200078e00ff */
[----:B0-----:R-:W-:-:S04]  /*09c0*/  ISETP.NE.AND P1, PT, R2, 0x1, PT ;  /* 0x000000010200780c */ /* 0x001fc80003f25270 */
[----:B------:R-:W-:-:S09]  /*09d0*/  P2R R5, PR, RZ, 0x2 ;  /* 0x00000002ff057803 */ /* 0x000fd20000000000 */
[----:B------:R-:W0:Y:S01]  /*09e0*/  @P1 LDC R17, c[0x0][0x10] ;  /* 0x00000400ff111b82 */ /* 0x000e220000000800 */
[----:B------:R-:W-:Y:S02]  /*09f0*/  @P1 IMAD.MOV.U32 R5, RZ, RZ, RZ ;  /* 0x000000ffff051224 */ /* 0x000fe400078e00ff */
[----:B------:R-:W-:-:S05]  /*0a00*/  @P1 IMAD.MOV.U32 R13, RZ, RZ, RZ ;  /* 0x000000ffff0d1224 */ /* 0x000fca00078e00ff */
[----:B------:R-:W1:Y:S01]  /*0a10*/  @!P1 LDC R11, c[0x0][0xc] ;  /* 0x00000300ff0b9b82 */ /* 0x000e620000000800 */
[----:B0-----:R-:W-:-:S04]  /*0a20*/  @P1 IMAD.WIDE.U32 R16, R17, UR8, R4 ;  /* 0x0000000811101c25 */ /* 0x001fc8000f8e0004 */
[----:B------:R-:W-:Y:S02]  /*0a30*/  @P1 IMAD.IADD R17, R17, 0x1, R13 ;  /* 0x0000000111111824 */ /* 0x000fe400078e020d */
[----:B-1----:R-:W-:-:S04]  /*0a40*/  @!P1 IMAD.WIDE.U32 R8, R4, R11, R8 ;  /* 0x0000000b04089225 */ /* 0x002fc800078e0008 */
[----:B------:R-:W-:Y:S02]  /*0a50*/  @!P1 IMAD.MOV.U32 R16, RZ, RZ, R8 ;  /* 0x000000ffff109224 */ /* 0x000fe400078e0008 */
[----:B------:R-:W-:Y:S01]  /*0a60*/  @!P1 IMAD.MOV.U32 R17, RZ, RZ, R9 ;  /* 0x000000ffff119224 */ /* 0x000fe200078e0009 */
[----:B------:R-:W-:Y:S06]  /*0a70*/  @!P2 BRA `(.L_x_6) ;  /* 0x00000000000ca947 */ /* 0x000fec0003800000 */
[----:B------:R-:W-:Y:S01]  /*0a80*/  UCGABAR_WAIT ;  /* 0x0000000000007dc7 */ /* 0x000fe20008000000 */
[----:B------:R-:W-:Y:S01]  /*0a90*/  CCTL.IVALL ;  /* 0x00000000ff00798f */ /* 0x000fe20002000000 */
[----:B------:R-:W-:Y:S05]  /*0aa0*/  BRA `(.L_x_7) ;  /* 0x0000000000047947 */ /* 0x000fea0003800000 */
.L_x_6:
[----:B------:R-:W-:Y:S06]  /*0ab0*/  BAR.SYNC.DEFER_BLOCKING 0x0 ;  /* 0x0000000000007b1d */ /* 0x000fec0000010000 */
.L_x_7:
[----:B------:R-:W-:Y:S05]  /*0ac0*/  @!P3 BRA `(.L_x_8) ;  /* 0x0000005c0024b947 */ /* 0x000fea0003800000 */
[----:B------:R-:W-:-:S13]  /*0ad0*/  ISETP.GT.U32.AND P0, PT, R6, 0x1, PT ;  /* 0x000000010600780c */ /* 0x000fda0003f04070 */
[----:B------:R-:W-:Y:S05]  /*0ae0*/  @P0 EXIT ;  /* 0x000000000000094d */ /* 0x000fea0003800000 */
[----:B------:R-:W-:Y:S01]  /*0af0*/  ULDC.64 UR4, c[0x0][0x650] ;  /* 0x0001940000047ab9 */ /* 0x000fe20000000a00 */
[----:B------:R-:W-:Y:S01]  /*0b00*/  PRMT R0, RZ, 0x7610, R0 ;  /* 0x00007610ff007816 */ /* 0x000fe20000000000 */
[----:B------:R-:W-:Y:S01]  /*0b10*/  IMAD.MOV.U32 R92, RZ, RZ, -0x1 ;  /* 0xffffffffff5c7424 */ /* 0x000fe200078e00ff */
[----:B------:R-:W-:Y:S01]  /*0b20*/  ISETP.GE.U32.AND P0, PT, R16, UR4, PT ;  /* 0x0000000410007c0c */ /* 0x000fe2000bf06070 */
[----:B------:R-:W-:Y:S02]  /*0b30*/  IMAD.MOV.U32 R93, RZ, RZ, -0x1 ;  /* 0xffffffffff5d7424 */ /* 0x000fe400078e00ff */
[----:B------:R-:W-:Y:S01]  /*0b40*/  IMAD.MOV.U32 R91, RZ, RZ, -0x1 ;  /* 0xffffffffff5b7424 */ /* 0x000fe200078e00ff */
[----:B------:R-:W-:-:S13]  /*0b50*/  ISETP.GE.U32.AND.EX P0, PT, R17, UR5, PT, P0 ;  /* 0x0000000511007c0c */ /* 0x000fda000bf06100 */
[----:B------:R-:W-:Y:S05]  /*0b60*/  @P0 BRA `(.L_x_9) ;  /* 0x0000000400280947 */ /* 0x000fea0003800000 */
[----:B------:R-:W0:Y:S01]  /*0b70*/  LDC.64 R24, c[0x0][0x628] ;  /* 0x00018a00ff187b82 */ /* 0x000e220000000a00 */
[----:B------:R-:W-:Y:S02]  /*0b80*/  IMAD.MOV.U32 R8, RZ, RZ, R16 ;  /* 0x000000ffff087224 */ /* 0x000fe400078e0010 */
[----:B------:R-:W-:-:S05]  /*0b90*/  IMAD.MOV.U32 R9, RZ, RZ, R17 ;  /* 0x000000ffff097224 */ /* 0x000fca00078e0011 */
[----:B------:R-:W1:Y:S08]  /*0ba0*/  LDC R0, c[0x0][0x630] ;  /* 0x00018c00ff007b82 */ /* 0x000e700000000800 */
[----:B------:R-:W2:Y:S01]  /*0bb0*/  LDC.64 R26, c[0x0][0x620] ;  /* 0x00018800ff1a7b82 */ /* 0x000ea20000000a00 */
[----:B0-----:R-:W-:-:S04]  /*0bc0*/  ISETP.NE.U32.AND P0, PT, R24, RZ, PT ;  /* 0x000000ff1800720c */ /* 0x001fc80003f05070 */
[----:B------:R-:W-:-:S13]  /*0bd0*/  ISETP.NE.AND.EX P0, PT, R25, RZ, PT, P0 ;  /* 0x000000ff1900720c */ /* 0x000fda0003f05300 */
[----:B-12---:R-:W-:Y:S05]  /*0be0*/  @!P0 BRA `(.L_x_10) ;  /* 0x0000000000288947 */ /* 0x006fea0003800000 */
[----:B------:R-:W0:Y:S02]  /*0bf0*/  LDC R13, c[0x0][0x634] ;  /* 0x00018d00ff0d7b82 */ /* 0x000e240000000800 */
[----:B0-----:R-:W-:-:S05]  /*0c00*/  IADD3 R13, P0, R16, R13, RZ ;  /* 0x0000000d100d7210 */ /* 0x001fca0007f1e0ff */
[----:B------:R-:W-:-:S04]  /*0c10*/  IMAD.X R15, RZ, RZ, R17, P0 ;  /* 0x000000ffff0f7224 */ /* 0x000fc800000e0611 */
[----:B------:R-:W-:-:S04]  /*0c20*/  IMAD.WIDE.U32 R8, R15, R24, RZ ;  /* 0x000000180f087225 */ /* 0x000fc800078e00ff */
[----:B------:R-:W-:-:S04]  /*0c30*/  IMAD.WIDE.U32 R10, P0, R13, R25, R8 ;  /* 0x000000190d0a7225 */ /* 0x000fc80007800008 */
[----:B------:R-:W-:-:S04]  /*0c40*/  IMAD.WIDE.U32 R8, R13, R24, RZ ;  /* 0x000000180d087225 */ /* 0x000fc800078e00ff */
[----:B------:R-:W-:Y:S01]  /*0c50*/  IMAD.X R13, RZ, RZ, RZ, P0 ;  /* 0x000000ffff0d7224 */ /* 0x000fe200000e06ff */
[----:B------:R-:W-:Y:S01]  /*0c60*/  IADD3 RZ, P0, R9, R10, RZ ;  /* 0x0000000a09ff7210 */ /* 0x000fe20007f1e0ff */
[----:B------:R-:W-:-:S04]  /*0c70*/  IMAD.MOV.U32 R12, RZ, RZ, R11 ;  /* 0x000000ffff0c7224 */ /* 0x000fc800078e000b */
[----:B------:R-:W-:-:S08]  /*0c80*/  IMAD.WIDE.U32.X R8, R15, R25, R12, P0 ;  /* 0x000000190f087225 */ /* 0x000fd000000e040c */
.L_x_10:
[----:B------:R-:W0:Y:S01]  /*0c90*/  LDC.64 R24, c[0x0][0x640] ;  /* 0x00019000ff187b82 */ /* 0x000e220000000a00 */
[-CC-:B------:R-:W-:Y:S01]  /*0ca0*/  SHF.R.U64 R91, R8, R0.reuse, R9.reuse ;  /* 0x00000000085b7219 */ /* 0x180fe20000001209 */
[----:B------:R-:W-:Y:S01]  /*0cb0*/  IMAD R30, R7, R21, R4 ;  /* 0x00000015071e7224 */ /* 0x000fe200078e0204 */
[----:B------:R-:W-:Y:S01]  /*0cc0*/  SHF.R.U32.HI R0, RZ, R0, R9 ;  /* 0x00000000ff007219 */ /* 0x000fe20000011609 */
[----:B------:R-:W-:Y:S01]  /*0cd0*/  IMAD.MOV.U32 R21, RZ, RZ, 0x1 ;  /* 0x00000001ff157424 */ /* 0x000fe200078e00ff */
[----:B------:R-:W-:-:S03]  /*0ce0*/  IADD3 R5, P0, RZ, -R91, RZ ;  /* 0x8000005bff057210 */ /* 0x000fc60007f1e0ff */
[----:B------:R-:W1:Y:S02]  /*0cf0*/  LDC R6, c[0x0][0x618] ;  /* 0x00018600ff067b82 */ /* 0x000e640000000800 */
[----:B------:R-:W-:-:S04]  /*0d00*/  IMAD.X R9, RZ, RZ, ~R0, P0 ;  /* 0x000000ffff097224 */ /* 0x000fc800000e0e00 */
[-C--:B------:R-:W-:Y:S02]  /*0d10*/  IMAD R0, R9, R26.reuse, RZ ;  /* 0x0000001a09007224 */ /* 0x080fe400078e02ff */
[----:B------:R-:W2:Y:S01]  /*0d20*/  LDC R11, c[0x0][0x608] ;  /* 0x00018200ff0b7b82 */ /* 0x000ea20000000800 */
[----:B------:R-:W-:-:S04]  /*0d30*/  IMAD.WIDE.U32 R8, R5, R26, R16 ;  /* 0x0000001a05087225 */ /* 0x000fc800078e0010 */
[----:B------:R-:W-:-:S03]  /*0d40*/  IMAD R5, R5, R27, R0 ;  /* 0x0000001b05057224 */ /* 0x000fc600078e0200 */
[----:B------:R-:W3:Y:S01]  /*0d50*/  LDC R12, c[0x0][0x658] ;  /* 0x00019600ff0c7b82 */ /* 0x000ee20000000800 */
[----:B0-----:R-:W-:Y:S01]  /*0d60*/  ISETP.NE.U32.AND P0, PT, R24, RZ, PT ;  /* 0x000000ff1800720c */ /* 0x001fe20003f05070 */
[----:B------:R-:W-:Y:S02]  /*0d70*/  IMAD.IADD R5, R9, 0x1, R5 ;  /* 0x0000000109057824 */ /* 0x000fe400078e0205 */
[----:B------:R-:W-:Y:S01]  /*0d80*/  IMAD.MOV.U32 R9, RZ, RZ, -0x1 ;  /* 0xffffffffff097424 */ /* 0x000fe200078e00ff */
[----:B------:R-:W-:-:S03]  /*0d90*/  ISETP.NE.AND.EX P0, PT, R25, RZ, PT, P0 ;  /* 0x000000ff1900720c */ /* 0x000fc60003f05300 */
[----:B------:R-:W0:Y:S01]  /*0da0*/  LDC R15, c[0x0][0x600] ;  /* 0x00018000ff0f7b82 */ /* 0x000e220000000800 */
[-CC-:B-1----:R-:W-:Y:S02]  /*0db0*/  SHF.R.U64 R13, R8, R6.reuse, R5.reuse ;  /* 0x00000006080d7219 */ /* 0x182fe40000001205 */
[----:B------:R-:W-:-:S05]  /*0dc0*/  SHF.R.U32.HI R0, RZ, R6, R5 ;  /* 0x00000006ff007219 */ /* 0x000fca0000011605 */
[----:B------:R-:W1:Y:S01]  /*0dd0*/  LDC R14, c[0x0][0x648] ;  /* 0x00019200ff0e7b82 */ /* 0x000e620000000800 */
[-CC-:B--2---:R-:W-:Y:S02]  /*0de0*/  SHF.R.U64 R27, R13, R11.reuse, R0.reuse ;  /* 0x0000000b0d1b7219 */ /* 0x184fe40000001200 */
[----:B------:R-:W-:-:S05]  /*0df0*/  SHF.R.U32.HI R5, RZ, R11, R0 ;  /* 0x0000000bff057219 */ /* 0x000fca0000011600 */
[----:B------:R-:W2:Y:S01]  /*0e00*/  LDC R20, c[0x0][0x638] ;  /* 0x00018e00ff147b82 */ /* 0x000ea20000000800 */
[-CC-:B---3--:R-:W-:Y:S02]  /*0e10*/  SHF.R.U64 R28, R27, R12.reuse, R5.reuse ;  /* 0x0000000c1b1c7219 */ /* 0x188fe40000001205 */
[-C--:B------:R-:W-:Y:S02]  /*0e20*/  SHF.L.U32 R0, R9, R12.reuse, RZ ;  /* 0x0000000c09007219 */ /* 0x080fe400000006ff */
[----:B------:R-:W-:Y:S01]  /*0e30*/  SHF.R.U32.HI R5, RZ, R12, R5 ;  /* 0x0000000cff057219 */ /* 0x000fe20000011605 */
[----:B------:R-:W-:Y:S01]  /*0e40*/  IMAD.MOV.U32 R4, RZ, RZ, R28 ;  /* 0x000000ffff047224 */ /* 0x000fe200078e001c */
[----:B------:R-:W-:Y:S01]  /*0e50*/  LOP3.LUT R10, RZ, R0, RZ, 0x33, !PT ;  /* 0x00000000ff0a7212 */ /* 0x000fe200078e33ff */
[----:B------:R-:W3:Y:S01]  /*0e60*/  LDC R26, c[0x0][0x610] ;  /* 0x00018400ff1a7b82 */ /* 0x000ee20000000800 */
[----:B------:R-:W-:Y:S05]  /*0e70*/  @!P0 BRA `(.L_x_11) ;  /* 0x0000000000288947 */ /* 0x000fea0003800000 */
[----:B------:R-:W4:Y:S02]  /*0e80*/  LDC R9, c[0x0][0x64c] ;  /* 0x00019300ff097b82 */ /* 0x000f240000000800 */
[----:B----4-:R-:W-:-:S05]  /*0e90*/  IADD3 R9, P0, R28, R9, RZ ;  /* 0x000000091c097210 */ /* 0x010fca0007f1e0ff */
        /* <DEDUP_REMOVED lines=8> */
.L_x_11:
[----:B-1----:R-:W-:Y:S01]  /*0f20*/  SHF.R.U64 R4, R4, R14, R5 ;  /* 0x0000000e04047219 */ /* 0x002fe20000001205 */
[----:B0-----:R-:W-:Y:S01]  /*0f30*/  VIADD R6, R15, 0xffffffff ;  /* 0xffffffff0f067836 */ /* 0x001fe20000000000 */
[----:B------:R-:W-:Y:S02]  /*0f40*/  SHF.L.U32 R0, R21, R12, RZ ;  /* 0x0000000c15007219 */ /* 0x000fe400000006ff */
[----:B------:R-:W-:Y:S01]  /*0f50*/  LOP3.LUT R5, R27, R10, RZ, 0xc0, !PT ;  /* 0x0000000a1b057212 */ /* 0x000fe200078ec0ff */
[----:B------:R-:W-:Y:S01]  /*0f60*/  IMAD.MOV R7, RZ, RZ, -R4 ;  /* 0x000000ffff077224 */ /* 0x000fe200078e0a04 */
[----:B------:R-:W-:Y:S02]  /*0f70*/  SEL R3, R3, R30, !P1 ;  /* 0x0000001e03037207 */ /* 0x000fe40004800000 */
[----:B------:R-:W-:Y:S01]  /*0f80*/  LOP3.LUT R6, R13, R6, RZ, 0xc0, !PT ;  /* 0x000000060d067212 */ /* 0x000fe200078ec0ff */
[----:B------:R-:W-:Y:S02]  /*0f90*/  IMAD R4, R0, R4, R5 ;  /* 0x0000000400047224 */ /* 0x000fe400078e0205 */
[----:B--2---:R-:W-:-:S02]  /*0fa0*/  IMAD R0, R7, R20, R28 ;  /* 0x0000001407007224 */ /* 0x004fc400078e021c */
[----:B---3--:R-:W-:Y:S02]  /*0fb0*/  IMAD R3, R4, R26, R3 ;  /* 0x0000001a04037224 */ /* 0x008fe400078e0203 */
[----:B------:R-:W-:Y:S02]  /*0fc0*/  IMAD R92, R0, R15, R6 ;  /* 0x0000000f005c7224 */ /* 0x000fe400078e0206 */
[----:B------:R-:W-:-:S03]  /*0fd0*/  IMAD.MOV.U32 R4, RZ, RZ, 0x1 ;  /* 0x00000001ff047424 */ /* 0x000fc600078e00ff */
[----:B------:R-:W-:Y:S02]  /*0fe0*/  SEL R93, R92, R3, !P1 ;  /* 0x000000035c5d7207 */ /* 0x000fe40004800000 */
[----:B------:R-:W-:Y:S02]  /*0ff0*/  PRMT R0, R4, 0x7610, R0 ;  /* 0x0000761004007816 */ /* 0x000fe40000000000 */
[----:B------:R-:W-:-:S07]  /*1000*/  SEL R92, R3, R92, !P1 ;  /* 0x0000005c035c7207 */ /* 0x000fce0004800000 */
.L_x_9:
[----:B------:R-:W-:-:S08]  /*1010*/  NOP ;  /* 0x0000000000007918 */ /* 0x000fd00000000000 */
[----:B------:R-:W0:Y:S02]  /*1020*/  USETMAXREG.TRY_ALLOC.CTAPOOL UP0, 0xe8 ;  /* 0x000000e8000079c8 */ /* 0x000e240008000600 */
[----:B0-----:R-:W-:-:S13]  /*1030*/  PLOP3.LUT P0, PT, PT, PT, UP0, 0x80, 0x0 ;  /* 0x000000000000781c */ /* 0x001fda0003f0f008 */
[----:B------:R-:W-:Y:S05]  /*1040*/  @!P0 BRA `(.L_x_9) ;  /* 0xfffffffc00f08947 */ /* 0x000fea000383ffff */
[----:B------:R-:W-:Y:S01]  /*1050*/  ULDC.64 UR4, c[0x0][0x598] ;  /* 0x0001660000047ab9 */ /* 0x000fe20000000a00 */
[----:B------:R-:W-:Y:S01]  /*1060*/  ULDC.64 UR36, c[0x0][0x208] ;  /* 0x0000820000247ab9 */ /* 0x000fe20000000a00 */
[----:B------:R-:W-:-:S04]  /*1070*/  ISETP.NE.U32.AND P0, PT, RZ, UR4, PT ;  /* 0x00000004ff007c0c */ /* 0x000fc8000bf05070 */
[----:B------:R-:W-:-:S13]  /*1080*/  ISETP.NE.AND.EX P0, PT, RZ, UR5, PT, P0 ;  /* 0x00000005ff007c0c */ /* 0x000fda000bf05300 */
[----:B------:R-:W-:Y:S05]  /*1090*/  @!P0 BRA `(.L_x_12) ;  /* 0x00000000001c8947 */ /* 0x000fea0003800000 */
[----:B------:R-:W0:Y:S02]  /*10a0*/  LDC.64 R4, c[0x0][0x598] ;  /* 0x00016600ff047b82 */ /* 0x000e240000000a00 */
[----:B0-----:R-:W2:Y:S02]  /*10b0*/  LDG.E.64 R4, desc[UR36][R4.64] ;  /* 0x0000002404047981 */ /* 0x001ea4000c1e1b00 */
[----:B--2---:R-:W-:-:S04]  /*10c0*/  ISETP.NE.U32.AND P0, PT, R4, RZ, PT ;  /* 0x000000ff0400720c */ /* 0x004fc80003f05070 */
[----:B------:R-:W-:-:S13]  /*10d0*/  ISETP.NE.AND.EX P0, PT, R5, RZ, PT, P0 ;  /* 0x000000ff0500720c */ /* 0x000fda0003f05300 */
[----:B------:R-:W-:Y:S05]  /*10e0*/  @!P0 BRA `(.L_x_12) ;  /* 0x0000000000088947 */ /* 0x000fea0003800000 */
[----:B------:R0:W5:Y:S01]  /*10f0*/  LD.E R88, desc[UR36][R4.64] ;  /* 0x0000002404587980 */ /* 0x000162000c101900 */
[----:B------:R-:W-:Y:S05]  /*1100*/  BRA `(.L_x_13) ;  /* 0x0000000000247947 */ /* 0x000fea0003800000 */
.L_x_12:
[----:B------:R-:W-:Y:S02]  /*1110*/  ULDC.64 UR4, c[0x0][0x588] ;  /* 0x0001620000047ab9 */ /* 0x000fe40000000a00 */
[----:B------:R-:W-:-:S04]  /*1120*/  ISETP.NE.U32.AND P0, PT, RZ, UR4, PT ;  /* 0x00000004ff007c0c */ /* 0x000fc8000bf05070 */
[----:B------:R-:W-:-:S13]  /*1130*/  ISETP.NE.AND.EX P0, PT, RZ, UR5, PT, P0 ;  /* 0x00000005ff007c0c */ /* 0x000fda000bf05300 */
[----:B------:R-:W-:Y:S05]  /*1140*/  @!P0 BRA `(.L_x_14) ;  /* 0x00000000000c8947 */ /* 0x000fea0003800000 */
[----:B------:R-:W0:Y:S02]  /*1150*/  LDC.64 R88, c[0x0][0x588] ;  /* 0x00016200ff587b82 */ /* 0x000e240000000a00 */
[----:B0-----:R1:W5:Y:S01]  /*1160*/  LDG.E R88, desc[UR36][R88.64] ;  /* 0x0000002458587981 */ /* 0x001362000c1e1900 */
[----:B------:R-:W-:Y:S05]  /*1170*/  BRA `(.L_x_13) ;  /* 0x0000000000087947 */ /* 0x000fea0003800000 */
.L_x_14:
[----:B------:R-:W-:Y:S02]  /*1180*/  ULDC UR4, c[0x0][0x580] ;  /* 0x0001600000047ab9 */ /* 0x000fe40000000800 */
[----:B------:R-:W-:-:S07]  /*1190*/  IMAD.U32 R88, RZ, RZ, UR4 ;  /* 0x00000004ff587e24 */ /* 0x000fce000f8e00ff */
.L_x_13:
[----:B------:R-:W-:Y:S02]  /*11a0*/  ULDC.64 UR4, c[0x0][0x5a0] ;  /* 0x0001680000047ab9 */ /* 0x000fe40000000a00 */
[----:B------:R-:W-:-:S04]  /*11b0*/  ISETP.NE.U32.AND P0, PT, RZ, UR4, PT ;  /* 0x00000004ff007c0c */ /* 0x000fc8000bf05070 */
[----:B------:R-:W-:-:S13]  /*11c0*/  ISETP.NE.AND.EX P0, PT, RZ, UR5, PT, P0 ;  /* 0x00000005ff007c0c */ /* 0x000fda000bf05300 */
[----:B------:R-:W-:Y:S05]  /*11d0*/  @!P0 BRA `(.L_x_15) ;  /* 0x00000000001c8947 */ /* 0x000fea0003800000 */
[----:B0-----:R-:W0:Y:S02]  /*11e0*/  LDC.64 R4, c[0x0][0x5a0] ;  /* 0x00016800ff047b82 */ /* 0x001e240000000a00 */
[----:B0-----:R-:W2:Y:S02]  /*11f0*/  LDG.E.64 R4, desc[UR36][R4.64] ;  /* 0x0000002404047981 */ /* 0x001ea4000c1e1b00 */
[----:B--2---:R-:W-:-:S04]  /*1200*/  ISETP.NE.U32.AND P0, PT, R4, RZ, PT ;  /* 0x000000ff0400720c */ /* 0x004fc80003f05070 */
[----:B------:R-:W-:-:S13]  /*1210*/  ISETP.NE.AND.EX P0, PT, R5, RZ, PT, P0 ;  /* 0x000000ff0500720c */ /* 0x000fda0003f05300 */
[----:B------:R-:W-:Y:S05]  /*1220*/  @!P0 BRA `(.L_x_15) ;  /* 0x0000000000088947 */ /* 0x000fea0003800000 */
[----:B-1----:R0:W5:Y:S01]  /*1230*/  LD.E R89, desc[UR36][R4.64] ;  /* 0x0000002404597980 */ /* 0x002162000c101900 */
[----:B------:R-:W-:Y:S05]  /*1240*/  BRA `(.L_x_16) ;  /* 0x0000000000247947 */ /* 0x000fea0003800000 */
.L_x_15:
[----:B------:R-:W-:Y:S02]  /*1250*/  ULDC.64 UR4, c[0x0][0x590] ;  /* 0x0001640000047ab9 */ /* 0x000fe40000000a00 */
[----:B------:R-:W-:-:S04]  /*1260*/  ISETP.NE.U32.AND P0, PT, RZ, UR4, PT ;  /* 0x00000004ff007c0c */ /* 0x000fc8000bf05070 */
[----:B------:R-:W-:-:S13]  /*1270*/  ISETP.NE.AND.EX P0, PT, RZ, UR5, PT, P0 ;  /* 0x00000005ff007c0c */ /* 0x000fda000bf05300 */
[----:B------:R-:W-:Y:S05]  /*1280*/  @!P0 BRA `(.L_x_17) ;  /* 0x00000000000c8947 */ /* 0x000fea0003800000 */
[----:B0-----:R-:W1:Y:S02]  /*1290*/  LDC.64 R4, c[0x0][0x590] ;  /* 0x00016400ff047b82 */ /* 0x001e640000000a00 */
[----:B-1----:R1:W5:Y:S01]  /*12a0*/  LDG.E R89, desc[UR36][R4.64] ;  /* 0x0000002404597981 */ /* 0x002362000c1e1900 */
[----:B------:R-:W-:Y:S05]  /*12b0*/  BRA `(.L_x_16) ;  /* 0x0000000000087947 */ /* 0x000fea0003800000 */
.L_x_17:
[----:B------:R-:W-:Y:S02]  /*12c0*/  ULDC UR4, c[0x0][0x584] ;  /* 0x0001610000047ab9 */ /* 0x000fe40000000800 */
[----:B-1----:R-:W-:-:S07]  /*12d0*/  IMAD.U32 R89, RZ, RZ, UR4 ;  /* 0x00000004ff597e24 */ /* 0x002fce000f8e00ff */
.L_x_16:
[----:B------:R-:W-:-:S13]  /*12e0*/  LOP3.LUT P0, RZ, R0, 0xff, RZ, 0xc0, !PT ;  /* 0x000000ff00ff7812 */ /* 0x000fda000780c0ff */
[----:B------:R-:W-:Y:S05]  /*12f0*/  @!P0 EXIT ;  /* 0x000000000000894d */ /* 0x000fea0003800000 */
[----:B------:R-:W-:Y:S01]  /*1300*/  ULDC UR4, c[0x0][0x28c] ;  /* 0x0000a30000047ab9 */ /* 0x000fe20000000800 */
[----:B------:R-:W-:Y:S01]  /*1310*/  LOP3.LUT R90, R19, 0x1, RZ, 0xfc, !PT ;  /* 0x00000001135a7812 */ /* 0x000fe200078efcff */
[----:B------:R-:W-:Y:S01]  /*1320*/  UIADD3 UR4, UR4, 0x1f, URZ ;  /* 0x0000001f04047890 */ /* 0x000fe2000fffe03f */
[----:B------:R-:W-:Y:S01]  /*1330*/  UMOV UR38, URZ ;  /* 0x0000003f00267c82 */ /* 0x000fe20008000000 */
[----:B------:R-:W-:Y:S02]  /*1340*/  UMOV UR39, URZ ;  /* 0x0000003f00277c82 */ /* 0x000fe40008000000 */
[----:B------:R-:W-:-:S04]  /*1350*/  USHF.R.S32.HI UR5, URZ, 0x1f, UR4 ;  /* 0x0000001f3f057899 */ /* 0x000fc80008011404 */
[----:B------:R-:W-:-:S04]  /*1360*/  ULEA.HI UR5, UR5, UR4, URZ, 0x5 ;  /* 0x0000000405057291 */ /* 0x000fc8000f8f283f */
[----:B------:R-:W-:-:S12]  /*1370*/  USHF.R.S32.HI UR40, URZ, 0x5, UR5 ;  /* 0x000000053f287899 */ /* 0x000fd80008011405 */
.L_x_165:
[----:B------:R-:W-:Y:S01]  /*1380*/  LOP3.LUT R0, R18, 0x80, RZ, 0xc0, !PT ;  /* 0x0000008012007812 */ /* 0x000fe200078ec0ff */
[----:B--2---:R-:W2:Y:S01]  /*1390*/  S2UR UR7, SR_CgaCtaId ;  /* 0x00000000000779c3 */ /* 0x004ea20000008800 */
[----:B------:R-:W-:Y:S02]  /*13a0*/  UMOV UR6, 0x400 ;  /* 0x0000040000067882 */ /* 0x000fe40000000000 */
[----:B------:R-:W-:-:S06]  /*13b0*/  SHF.R.U32.HI R0, RZ, 0x7, R0 ;  /* 0x00000007ff007819 */ /* 0x000fcc0000011600 */
[----:B---3--:R-:W3:Y:S01]  /*13c0*/  SHFL.IDX PT, R0, R0, RZ, 0x1f ;  /* 0x00001fff00007589 */ /* 0x008ee200000e0000 */
[----:B--2---:R-:W-:Y:S01]  /*13d0*/  ULEA UR6, UR7, UR6, 0x18 ;  /* 0x0000000607067291 */ /* 0x004fe2000f8ec03f */
[----:B---3--:R-:W-:-:S13]  /*13e0*/  R2UR UR4, R0 ;  /* 0x00000000000472ca */ /* 0x008fda00000e0000 */
[----:B------:R-:W-:-:S04]  /*13f0*/  ULEA.HI UR5, UR4, UR4, URZ, 0x1 ;  /* 0x0000000404057291 */ /* 0x000fc8000f8f083f */
[----:B------:R-:W-:-:S04]  /*1400*/  ULOP3.LUT UR5, UR5, 0xffffe, URZ, 0xc0, !UPT ;  /* 0x000ffffe05057892 */ /* 0x000fc8000f8ec03f */
[----:B------:R-:W-:-:S03]  /*1410*/  UIADD3 UR5, UR4, -UR5, URZ ;  /* 0x8000000504057290 */ /* 0x000fc6000fffe03f */
[----:B------:R-:W-:Y:S01]  /*1420*/  ULDC UR4, c[0x0][0x28c] ;  /* 0x0000a30000047ab9 */ /* 0x000fe20000000800 */
[----:B------:R-:W-:Y:S01]  /*1430*/  ULEA UR5, UR5, UR6, 0xc ;  /* 0x0000000605057291 */ /* 0x000fe2000f8e603f */
[----:B------:R-:W-:-:S03]  /*1440*/  ISETP.LT.AND P0, PT, RZ, UR4, PT ;  /* 0x00000004ff007c0c */ /* 0x000fc6000bf01270 */
[----:B------:R-:W-:-:S04]  /*1450*/  UIADD3 UR5, UR5, 0x200, URZ ;  /* 0x0000020005057890 */ /* 0x000fc8000fffe03f */
[----:B------:R-:W-:-:S04]  /*1460*/  USHF.R.U32.HI UR5, URZ, 0x4, UR5 ;  /* 0x000000043f057899 */ /* 0x000fc80008011605 */
[----:B------:R-:W-:Y:S02]  /*1470*/  ULOP3.LUT UR41, UR5, 0x3fff, URZ, 0xc0, !UPT ;  /* 0x00003fff05297892 */ /* 0x000fe4000f8ec03f */
[----:B01---5:R-:W-:Y:S10]  /*1480*/  @P0 BRA `(.L_x_18) ;  /* 0x0000000000400947 */ /* 0x023ff40003800000 */
[----:B------:R-:W-:Y:S01]  /*1490*/  MOV R0, 0x0 ;  /* 0x0000000000007802 */ /* 0x000fe20000000f00 */
[----:B------:R-:W-:Y:S01]  /*14a0*/  ULDC.64 UR4, c[0x4][0x68] ;  /* 0x01001a0000047ab9 */ /* 0x000fe20000000a00 */
[----:B------:R-:W-:Y:S01]  /*14b0*/  ULDC.64 UR6, c[0x4][0x8] ;  /* 0x0100020000067ab9 */ /* 0x000fe20000000a00 */
[----:B01----:R-:W-:Y:S01]  /*14c0*/  IMAD.U32 R4, RZ, RZ, UR4 ;  /* 0x00000004ff047e24 */ /* 0x003fe2000f8e00ff */
[----:B------:R0:W1:Y:S01]  /*14d0*/  LDC.64 R14, c[0x4][R0] ;  /* 0x01000000000e7b82 */ /* 0x0000620000000a00 */
[----:B------:R-:W-:Y:S01]  /*14e0*/  IMAD.U32 R5, RZ, RZ, UR5 ;  /* 0x00000005ff057e24 */ /* 0x000fe2000f8e00ff */
[----:B------:R-:W-:Y:S01]  /*14f0*/  ULDC.64 UR4, c[0x4][0x70] ;  /* 0x01001c0000047ab9 */ /* 0x000fe20000000a00 */
[----:B------:R-:W-:Y:S02]  /*1500*/  IMAD.U32 R10, RZ, RZ, UR6 ;  /* 0x00000006ff0a7e24 */ /* 0x000fe4000f8e00ff */
[----:B------:R-:W-:Y:S02]  /*1510*/  IMAD.U32 R6, RZ, RZ, UR4 ;  /* 0x00000004ff067e24 */ /* 0x000fe4000f8e00ff */
[----:B------:R-:W-:-:S02]  /*1520*/  IMAD.U32 R7, RZ, RZ, UR5 ;  /* 0x00000005ff077e24 */ /* 0x000fc4000f8e00ff */
[----:B------:R-:W-:Y:S02]  /*1530*/  IMAD.U32 R11, RZ, RZ, UR7 ;  /* 0x00000007ff0b7e24 */ /* 0x000fe4000f8e00ff */
[----:B------:R-:W-:Y:S02]  /*1540*/  IMAD.MOV.U32 R8, RZ, RZ, 0x1e1 ;  /* 0x000001e1ff087424 */ /* 0x000fe400078e00ff */
[----:B------:R-:W-:Y:S02]  /*1550*/  IMAD.MOV.U32 R12, RZ, RZ, 0x1 ;  /* 0x00000001ff0c7424 */ /* 0x000fe400078e00ff */
[----:B0-----:R-:W-:-:S07]  /*1560*/  IMAD.MOV.U32 R13, RZ, RZ, RZ ;  /* 0x000000ffff0d7224 */ /* 0x001fce00078e00ff */
[----:B------:R-:W-:-:S07]  /*1570*/  LEPC R20, `(.L_x_18) ;  /* 0x000000001014794e */ /* 0x000fce0000000000 */
[----:B-1---5:R-:W-:Y:S05]  /*1580*/  CALL.ABS.NOINC R14 ;  /* 0x000000000e007343 */ /* 0x022fea0003c00000 */
.L_x_18:
[----:B------:R-:W-:-:S13]  /*1590*/  ISETP.NE.AND P0, PT, R90, 0x3, PT ;  /* 0x000000035a00780c */ /* 0x000fda0003f05270 */
[----:B------:R-:W-:Y:S05]  /*15a0*/  @!P0 BRA `(.L_x_19) ;  /* 0x0000000000048947 */ /* 0x000fea0003800000 */
[----:B------:R-:W-:Y:S01]  /*15b0*/  BPT.TRAP 0x1 ;  /* 0x000000040000795c */ /* 0x000fe20000300000 */
.L_x_19:
[----:B------:R-:W2:Y:S01]  /*15c0*/  S2UR UR5, SR_CgaCtaId ;  /* 0x00000000000579c3 */ /* 0x000ea20000008800 */
[----:B------:R-:W-:Y:S01]  /*15d0*/  UMOV UR4, 0x400 ;  /* 0x0000040000047882 */ /* 0x000fe20000000000 */
[----:B------:R-:W-:Y:S02]  /*15e0*/  IMAD.U32 R0, RZ, RZ, UR38 ;  /* 0x00000026ff007e24 */ /* 0x000fe4000f8e00ff */
[----:B------:R-:W-:-:S03]  /*15f0*/  IMAD.U32 R3, RZ, RZ, UR39 ;  /* 0x00000027ff037e24 */ /* 0x000fc6000f8e00ff */
[----:B------:R-:W-:Y:S01]  /*1600*/  SHF.L.U32 R0, R0, 0x1f, RZ ;  /* 0x0000001f00007819 */ /* 0x000fe200000006ff */
[----:B--2---:R-:W-:-:S06]  /*1610*/  ULEA UR4, UR5, UR4, 0x18 ;  /* 0x0000000405047291 */ /* 0x004fcc000f8ec03f */
[----:B------:R-:W-:-:S04]  /*1620*/  IMAD.U32 R6, RZ, RZ, UR4 ;  /* 0x00000004ff067e24 */ /* 0x000fc8000f8e00ff */
[----:B------:R-:W-:-:S04]  /*1630*/  IMAD R3, R3, 0x8, R6 ;  /* 0x0000000803037824 */ /* 0x000fc800078e0206 */
[----:B------:R2:W3:Y:S01]  /*1640*/  SYNCS.PHASECHK.TRANS64.TRYWAIT P1, [R3+URZ], R0 ;  /* 0x00000000030075a7 */ /* 0x0004e2000802017f */
[----:B------:R-:W-:Y:S05]  /*1650*/  @!P0 BRA `(.L_x_20) ;  /* 0x0000000000048947 */ /* 0x000fea0003800000 */
[----:B------:R-:W-:Y:S01]  /*1660*/  BPT.TRAP 0x1 ;  /* 0x000000040000795c */ /* 0x000fe20000300000 */
.L_x_20:
[----:B---3--:R-:W-:Y:S05]  /*1670*/  @P1 BRA `(.L_x_21) ;  /* 0x0000000000081947 */ /* 0x008fea0003800000 */
[----:B------:R-:W3:Y:S02]  /*1680*/  SYNCS.PHASECHK.TRANS64.TRYWAIT P1, [R3+URZ], R0 ;  /* 0x00000000030075a7 */ /* 0x000ee4000802017f */
[----:B---3--:R-:W-:Y:S05]  /*1690*/  @!P1 BRA `(.L_x_22) ;  /* 0x0000006c00549947 */ /* 0x008fea0003800000 */
.L_x_21:
[----:B------:R-:W-:-:S04]  /*16a0*/  UISETP.LT.AND UP0, UPT, UR40, 0x1, UPT ;  /* 0x000000012800788c */ /* 0x000fc8000bf01270 */
[----:B------:R-:W-:-:S06]  /*16b0*/  USEL UR4, UR40, 0x1, UP0 ;  /* 0x0000000128047887 */ /* 0x000fcc0008000000 */
[----:B--23--:R-:W-:Y:S01]  /*16c0*/  IMAD.U32 R0, RZ, RZ, UR4 ;  /* 0x00000004ff007e24 */ /* 0x00cfe2000f8e00ff */
[----:B------:R-:W-:Y:S05]  /*16d0*/  WARPSYNC.ALL ;  /* 0x0000000000007948 */ /* 0x000fea0003800000 */
[----:B------:R-:W-:-:S04]  /*16e0*/  IADD3 R0, -R0, UR40, RZ ;  /* 0x0000002800007c10 */ /* 0x000fc8000fffe1ff */
[----:B------:R-:W-:Y:S02]  /*16f0*/  ISETP.GE.AND P1, PT, R0, 0x1, PT ;  /* 0x000000010000780c */ /* 0x000fe40003f26270 */
[----:B------:R-:W-:Y:S01]  /*1700*/  R2UR UR4, R6 ;  /* 0x00000000060472ca */ /* 0x000fe200000e0000 */
[----:B------:R-:W-:Y:S01]  /*1710*/  ULOP3.LUT UR41, UR41, 0x10000, URZ, 0xfc, !UPT ;  /* 0x0001000029297892 */ /* 0x000fe2000f8efc3f */
[----:B------:R-:W-:Y:S01]  /*1720*/  WARPGROUP.ARRIVE ;  /* 0x00000000000079c5 */ /* 0x000fe20000000000 */
[----:B------:R-:W-:Y:S01]  /*1730*/  UMOV UR5, 0x80000020 ;  /* 0x8000002000057882 */ /* 0x000fe20000000000 */
[----:B------:R-:W-:-:S09]  /*1740*/  UMOV UR7, 0x80000020 ;  /* 0x8000002000077882 */ /* 0x000fd20000000000 */
[----:B------:R-:W-:-:S04]  /*1750*/  UIADD3 UR4, UR4, 0x1c200, URZ ;  /* 0x0001c20004047890 */ /* 0x000fc8000fffe03f */
[----:B------:R-:W-:-:S04]  /*1760*/  USHF.R.U32.HI UR4, URZ, 0x4, UR4 ;  /* 0x000000043f047899 */ /* 0x000fc80008011604 */
[----:B------:R-:W-:-:S04]  /*1770*/  ULOP3.LUT UR4, UR4, 0x3fff, URZ, 0xc0, !UPT ;  /* 0x00003fff04047892 */ /* 0x000fc8000f8ec03f */
[----:B------:R-:W-:Y:S02]  /*1780*/  ULOP3.LUT UR9, UR4, 0x10000, URZ, 0xfc, !UPT ;  /* 0x0001000004097892 */ /* 0x000fe4000f8efc3f */
[----:B------:R-:W-:Y:S02]  /*1790*/  ULEA UR4, UR39, UR41, 0x9 ;  /* 0x0000002927047291 */ /* 0x000fe4000f8e483f */
[----:B------:R-:W-:-:S09]  /*17a0*/  ULEA UR6, UR39, UR9, 0x9 ;  /* 0x0000000927067291 */ /* 0x000fd2000f8e483f */
[----:B------:R-:W-:Y:S01]  /*17b0*/  HGMMA.64x128x16.F32 R24, gdesc[UR4], RZ, !UPT, gsb0 ;  /* 0x01e00000041879f0 */ /* 0x000fe2000c0008ff */
[----:B------:R-:W-:Y:S02]  /*17c0*/  UIADD3 UR4, UR4, 0x2, URZ ;  /* 0x0000000204047890 */ /* 0x000fe4000fffe03f */
[----:B------:R-:W-:Y:S01]  /*17d0*/  UIADD3 UR6, UR6, 0x2, URZ ;  /* 0x0000000206067890 */ /* 0x000fe2000fffe03f */
[----:B------:R-:W-:Y:S01]  /*17e0*/  UMOV UR5, 0x80000020 ;  /* 0x8000002000057882 */ /* 0x000fe20000000000 */
[----:B------:R-:W-:Y:S01]  /*17f0*/  UMOV UR7, 0x80000020 ;  /* 0x8000002000077882 */ /* 0x000fe20000000000 */
[----:B------:R-:W-:Y:S02]  /*1800*/  WARPGROUP.DEPBAR.LE gsb0, 0x0 ;  /* 0x00008000000079c5 */ /* 0x000fe40000010000 */
[----:B------:R-:W-:-:S06]  /*1810*/  WARPGROUP.ARRIVE ;  /* 0x00000000000079c5 */ /* 0x000fcc0000000000 */
[----:B------:R-:W-:Y:S03]  /*1820*/  HGMMA.64x128x16.F32 R24, gdesc[UR4], R24, gsb0 ;  /* 0x01e00000041879f0 */ /* 0x000fe60008000818 */
[----:B------:R-:W-:Y:S02]  /*1830*/  WARPGROUP.DEPBAR.LE gsb0, 0x0 ;  /* 0x00008000000079c5 */ /* 0x000fe40000010000 */
[----:B------:R-:W-:Y:S05]  /*1840*/  @!P1 BRA `(.L_x_23) ;  /* 0x0000000000e49947 */ /* 0x000fea0003800000 */
[----:B------:R-:W-:Y:S02]  /*1850*/  UIADD3 UR4, UR39, 0x1, URZ ;  /* 0x0000000127047890 */ /* 0x000fe4000fffe03f */
[----:B------:R-:W-:Y:S02]  /*1860*/  IMAD.U32 R3, RZ, RZ, UR39 ;  /* 0x00000027ff037e24 */ /* 0x000fe4000f8e00ff */
[----:B------:R-:W-:-:S04]  /*1870*/  UISETP.NE.AND UP0, UPT, UR4, 0xe, UPT ;  /* 0x0000000e0400788c */ /* 0x000fc8000bf05270 */
[----:B------:R-:W-:Y:S02]  /*1880*/  USEL UR5, URZ, 0x1, UP0 ;  /* 0x000000013f057887 */ /* 0x000fe40008000000 */
[----:B------:R-:W-:Y:S02]  /*1890*/  USEL UR8, UR4, URZ, UP0 ;  /* 0x0000003f04087287 */ /* 0x000fe40008000000 */
[----:B------:R-:W-:-:S06]  /*18a0*/  ULOP3.LUT UR5, UR38, UR5, URZ, 0x3c, !UPT ;  /* 0x0000000526057292 */ /* 0x000fcc000f8e3c3f */
[----:B------:R-:W-:-:S07]  /*18b0*/  IMAD.U32 R7, RZ, RZ, UR5 ;  /* 0x00000005ff077e24 */ /* 0x000fce000f8e00ff */
.L_x_30:
[----:B------:R-:W-:Y:S05]  /*18c0*/  @!P0 BRA `(.L_x_24) ;  /* 0x0000000000048947 */ /* 0x000fea0003800000 */
[----:B------:R-:W-:Y:S01]  /*18d0*/  BPT.TRAP 0x1 ;  /* 0x000000040000795c */ /* 0x000fe20000300000 */
.L_x_24:
[----:B------:R-:W2:Y:S01]  /*18e0*/  S2UR UR5, SR_CgaCtaId ;  /* 0x00000000000579c3 */ /* 0x000ea20000008800 */
[----:B------:R-:W-:Y:S01]  /*18f0*/  UMOV UR4, 0x400 ;  /* 0x0000040000047882 */ /* 0x000fe20000000000 */
[----:B01----:R-:W-:Y:S01]  /*1900*/  IMAD.U32 R5, RZ, RZ, UR8 ;  /* 0x00000008ff057e24 */ /* 0x003fe2000f8e00ff */
[----:B------:R-:W-:Y:S01]  /*1910*/  SHF.L.U32 R4, R7, 0x1f, RZ ;  /* 0x0000001f07047819 */ /* 0x000fe200000006ff */
[----:B--2---:R-:W-:-:S06]  /*1920*/  ULEA UR4, UR5, UR4, 0x18 ;  /* 0x0000000405047291 */ /* 0x004fcc000f8ec03f */
[----:B------:R-:W-:-:S04]  /*1930*/  IMAD.U32 R6, RZ, RZ, UR4 ;  /* 0x00000004ff067e24 */ /* 0x000fc8000f8e00ff */
[----:B------:R-:W-:-:S04]  /*1940*/  IMAD R5, R5, 0x8, R6 ;  /* 0x0000000805057824 */ /* 0x000fc800078e0206 */
[----:B------:R0:W1:Y:S01]  /*1950*/  SYNCS.PHASECHK.TRANS64.TRYWAIT P1, [R5+URZ], R4 ;  /* 0x00000004050075a7 */ /* 0x000062000802017f */
[----:B------:R-:W-:Y:S05]  /*1960*/  @!P0 BRA `(.L_x_25) ;  /* 0x0000000000048947 */ /* 0x000fea0003800000 */
[----:B------:R-:W-:Y:S01]  /*1970*/  BPT.TRAP 0x1 ;  /* 0x000000040000795c */ /* 0x000fe20000300000 */
.L_x_25:
[----:B-1----:R-:W-:Y:S05]  /*1980*/  @P1 BRA `(.L_x_26) ;  /* 0x0000000000081947 */ /* 0x002fea0003800000 */
[----:B------:R-:W1:Y:S02]  /*1990*/  SYNCS.PHASECHK.TRANS64.TRYWAIT P1, [R5+URZ], R4 ;  /* 0x00000004050075a7 */ /* 0x000e64000802017f */
[----:B-1----:R-:W-:Y:S05]  /*19a0*/  @!P1 BRA `(.L_x_27) ;  /* 0x0000006800a49947 */ /* 0x002fea0003800000 */
.L_x_26:
[----:B------:R-:W-:Y:S01]  /*19b0*/  ULEA UR4, UR8, UR41, 0x9 ;  /* 0x0000002908047291 */ /* 0x000fe2000f8e483f */
[----:B------:R-:W-:Y:S01]  /*19c0*/  WARPGROUP.ARRIVE ;  /* 0x00000000000079c5 */ /* 0x000fe20000000000 */
[----:B------:R-:W-:Y:S01]  /*19d0*/  ULEA UR6, UR8, UR9, 0x9 ;  /* 0x0000000908067291 */ /* 0x000fe2000f8e483f */
[----:B------:R-:W-:Y:S01]  /*19e0*/  UMOV UR5, 0x80000020 ;  /* 0x8000002000057882 */ /* 0x000fe20000000000 */
[----:B------:R-:W-:-:S07]  /*19f0*/  UMOV UR7, 0x80000020 ;  /* 0x8000002000077882 */ /* 0x000fce0000000000 */
[----:B------:R-:W-:Y:S01]  /*1a00*/  HGMMA.64x128x16.F32 R24, gdesc[UR4], R24, gsb0 ;  /* 0x01e00000041879f0 */ /* 0x000fe20008000818 */
        /* <DEDUP_REMOVED lines=9> */
[----:B------:R-:W-:Y:S01]  /*1aa0*/  BPT.TRAP 0x1 ;  /* 0x000000040000795c */ /* 0x000fe20000300000 */
.L_x_28:
[----:B------:R-:W-:-:S13]  /*1ab0*/  ISETP.NE.AND P1, PT, R22, RZ, PT ;  /* 0x000000ff1600720c */ /* 0x000fda0003f25270 */
[----:B01----:R-:W-:-:S04]  /*1ac0*/  @P1 IMAD R4, R3, 0x8, R6 ;  /* 0x0000000803041824 */ /* 0x003fc800078e0206 */
[----:B------:R-:W-:-:S05]  /*1ad0*/  @P1 VIADD R4, R4, 0x70 ;  /* 0x0000007004041836 */ /* 0x000fca0000000000 */
[----:B------:R-:W-:-:S04]  /*1ae0*/  @P1 PRMT R4, R23, 0x654, R4 ;  /* 0x0000065417041816 */ /* 0x000fc80000000004 */
[----:B------:R0:W-:Y:S01]  /*1af0*/  @P1 SYNCS.ARRIVE.TRANS64.RED.A1T0 RZ, [R4+URZ], RZ ;  /* 0x000000ff04ff19a7 */ /* 0x0001e2000810043f */
[----:B------:R-:W-:-:S13]  /*1b00*/  ISETP.GT.U32.AND P1, PT, R19, 0x1, PT ;  /* 0x000000011300780c */ /* 0x000fda0003f24070 */
[----:B0-----:R-:W-:Y:S05]  /*1b10*/  @P1 BRA `(.L_x_29) ;  /* 0x0000000000041947 */ /* 0x001fea0003800000 */
[----:B------:R-:W-:Y:S01]  /*1b20*/  BPT.TRAP 0x1 ;  /* 0x000000040000795c */ /* 0x000fe20000300000 */
.L_x_29:
[----:B------:R-:W-:Y:S01]  /*1b30*/  UIADD3 UR8, UR8, 0x1, URZ ;  /* 0x0000000108087890 */ /* 0x000fe2000fffe03f */
[C---:B------:R-:W-:Y:S01]  /*1b40*/  ISETP.GT.AND P2, PT, R0.reuse, 0x1, PT ;  /* 0x000000010000780c */ /* 0x040fe20003f44270 */
[----:B------:R-:W-:Y:S02]  /*1b50*/  VIADD R3, R3, 0x1 ;  /* 0x0000000103037836 */ /* 0x000fe40000000000 */
[----:B------:R-:W-:Y:S01]  /*1b60*/  UISETP.NE.AND UP0, UPT, UR8, 0xe, UPT ;  /* 0x0000000e0800788c */ /* 0x000fe2000bf05270 */
[----:B------:R-:W-:Y:S02]  /*1b70*/  VIADD R0, R0, 0xffffffff ;  /* 0xffffffff00007836 */ /* 0x000fe40000000000 */
[C---:B------:R-:W-:Y:S01]  /*1b80*/  ISETP.NE.AND P1, PT, R3.reuse, 0xe, PT ;  /* 0x0000000e0300780c */ /* 0x040fe20003f25270 */
[----:B------:R-:W-:Y:S02]  /*1b90*/  USEL UR4, URZ, 0x1, UP0 ;  /* 0x000000013f047887 */ /* 0x000fe40008000000 */
[----:B------:R-:W-:Y:S01]  /*1ba0*/  USEL UR8, UR8, URZ, UP0 ;  /* 0x0000003f08087287 */ /* 0x000fe20008000000 */
[----:B------:R-:W-:-:S03]  /*1bb0*/  SEL R3, R3, RZ, P1 ;  /* 0x000000ff03037207 */ /* 0x000fc60000800000 */
[----:B------:R-:W-:Y:S01]  /*1bc0*/  LOP3.LUT R7, R7, UR4, RZ, 0x3c, !PT ;  /* 0x0000000407077c12 */ /* 0x000fe2000f8e3cff */
[----:B------:R-:W-:Y:S07]  /*1bd0*/  @P2 BRA `(.L_x_30) ;  /* 0xfffffffc00382947 */ /* 0x000fee000383ffff */
.L_x_23:
[----:B------:R-:W2:Y:S02]  /*1be0*/  LDC R0, c[0x0][0x28c] ;  /* 0x0000a300ff007b82 */ /* 0x000ea40000000800 */
[----:B--2---:R-:W-:-:S13]  /*1bf0*/  ISETP.GE.AND P1, PT, R0, 0x1, PT ;  /* 0x000000010000780c */ /* 0x004fda0003f26270 */
[----:B------:R-:W-:Y:S05]  /*1c00*/  @!P1 BRA `(.L_x_31) ;  /* 0x0000000000549947 */ /* 0x000fea0003800000 */
[----:B------:R-:W-:Y:S05]  /*1c10*/  @!P0 BRA `(.L_x_32) ;  /* 0x0000000000048947 */ /* 0x000fea0003800000 */
[----:B------:R-:W-:Y:S01]  /*1c20*/  BPT.TRAP 0x1 ;  /* 0x000000040000795c */ /* 0x000fe20000300000 */
.L_x_32:
[----:B------:R-:W-:Y:S01]  /*1c30*/  ISETP.NE.AND P0, PT, R22, RZ, PT ;  /* 0x000000ff1600720c */ /* 0x000fe20003f05270 */
[----:B------:R-:W-:Y:S01]  /*1c40*/  BSSY B0, `(.L_x_33) ;  /* 0x000000f000007945 */ /* 0x000fe20003800000 */
[----:B------:R-:W-:-:S11]  /*1c50*/  ISETP.GT.U32.AND P1, PT, R19, 0x1, PT ;  /* 0x000000011300780c */ /* 0x000fd60003f24070 */
[----:B------:R-:W-:Y:S05]  /*1c60*/  @!P0 BRA `(.L_x_34) ;  /* 0x0000000000308947 */ /* 0x000fea0003800000 */
[----:B------:R-:W-:-:S04]  /*1c70*/  UISETP.LT.AND UP0, UPT, UR40, 0x1, UPT ;  /* 0x000000012800788c */ /* 0x000fc8000bf01270 */
[----:B------:R-:W-:-:S04]  /*1c80*/  USEL UR6, UR40, 0x1, UP0 ;  /* 0x0000000128067887 */ /* 0x000fc80008000000 */
[----:B------:R-:W-:-:S04]  /*1c90*/  UIADD3 UR6, UR39, UR40, -UR6 ;  /* 0x0000002827067290 */ /* 0x000fc8000fffe806 */
[----:B------:R-:W-:-:S04]  /*1ca0*/  USHF.R.U32.HI UR4, URZ, 0x1, UR6 ;  /* 0x000000013f047899 */ /* 0x000fc80008011606 */
[----:B------:R-:W-:-:S04]  /*1cb0*/  UIMAD.WIDE.U32 UR4, UR4, -0x6db6db6d, URZ ;  /* 0x92492493040478a5 */ /* 0x000fc8000f8e003f */
[----:B------:R-:W-:-:S04]  /*1cc0*/  USHF.R.U32.HI UR4, URZ, 0x2, UR5 ;  /* 0x000000023f047899 */ /* 0x000fc80008011605 */
[----:B------:R-:W-:-:S06]  /*1cd0*/  UIMAD UR6, UR4, -0xe, UR6 ;  /* 0xfffffff2040678a4 */ /* 0x000fcc000f8e0206 */
[----:B------:R-:W-:-:S04]  /*1ce0*/  IMAD.U32 R3, RZ, RZ, UR6 ;  /* 0x00000006ff037e24 */ /* 0x000fc8000f8e00ff */
[----:B------:R-:W-:-:S04]  /*1cf0*/  IMAD R0, R3, 0x8, R6 ;  /* 0x0000000803007824 */ /* 0x000fc800078e0206 */
[----:B------:R-:W-:-:S05]  /*1d00*/  VIADD R0, R0, 0x70 ;  /* 0x0000007000007836 */ /* 0x000fca0000000000 */
[----:B------:R-:W-:-:S04]  /*1d10*/  PRMT R0, R23, 0x654, R0 ;  /* 0x0000065417007816 */ /* 0x000fc80000000000 */
[----:B------:R2:W-:Y:S03]  /*1d20*/  SYNCS.ARRIVE.TRANS64.RED.A1T0 RZ, [R0+URZ], RZ ;  /* 0x000000ff00ff79a7 */ /* 0x0005e6000810043f */
.L_x_34:
[----:B------:R-:W-:Y:S05]  /*1d30*/  BSYNC B0 ;  /* 0x0000000000007941 */ /* 0x000fea0003800000 */
.L_x_33:
[----:B------:R-:W-:Y:S05]  /*1d40*/  @P1 BRA `(.L_x_31) ;  /* 0x0000000000041947 */ /* 0x000fea0003800000 */
[----:B------:R-:W-:Y:S01]  /*1d50*/  BPT.TRAP 0x1 ;  /* 0x000000040000795c */ /* 0x000fe20000300000 */
.L_x_31:
[----:B------:R-:W3:Y:S01]  /*1d60*/  LDC R6, c[0x0][0x288] ;  /* 0x0000a200ff067b82 */ /* 0x000ee20000000800 */
[--C-:B--2---:R-:W-:Y:S01]  /*1d70*/  SHF.R.U32.HI R0, RZ, 0x2, R18.reuse ;  /* 0x00000002ff007819 */ /* 0x104fe20000011612 */
[----:B------:R-:W-:Y:S01]  /*1d80*/  IMAD.SHL.U32 R93, R93, 0x80, RZ ;  /* 0x000000805d5d7824 */ /* 0x000fe200078e00ff */
[----:B01----:R-:W-:Y:S01]  /*1d90*/  SHF.R.U32.HI R5, RZ, 0x7, R18 ;  /* 0x00000007ff057819 */ /* 0x003fe20000011612 */
[----:B------:R-:W-:Y:S01]  /*1da0*/  UIADD3 UR39, UR40, UR39, URZ ;  /* 0x0000002728277290 */ /* 0x000fe2000fffe03f */
[----:B------:R-:W-:Y:S01]  /*1db0*/  LOP3.LUT R3, R0, 0x7, RZ, 0xc0, !PT ;  /* 0x0000000700037812 */ /* 0x000fe200078ec0ff */
[----:B------:R-:W-:Y:S01]  /*1dc0*/  ULDC UR7, c[0x0][0x284] ;  /* 0x0000a10000077ab9 */ /* 0x000fe20000000800 */
[----:B------:R-:W-:Y:S01]  /*1dd0*/  LOP3.LUT R0, R5, 0x1, RZ, 0xc0, !PT ;  /* 0x0000000105007812 */ /* 0x000fe200078ec0ff */
[----:B------:R-:W-:Y:S01]  /*1de0*/  UISETP.GT.U32.AND UP0, UPT, UR39, 0xd, UPT ;  /* 0x0000000d2700788c */ /* 0x000fe2000bf04070 */
[C---:B------:R-:W-:Y:S01]  /*1df0*/  LOP3.LUT R4, R18.reuse, 0x60, RZ, 0xc0, !PT ;  /* 0x0000006012047812 */ /* 0x040fe200078ec0ff */
[----:B------:R-:W-:Y:S01]  /*1e00*/  USHF.R.U32.HI UR4, URZ, 0x1, UR39 ;  /* 0x000000013f047899 */ /* 0x000fe20008011627 */
[----:B------:R-:W-:Y:S01]  /*1e10*/  LOP3.LUT R5, R18, 0x3, RZ, 0xc0, !PT ;  /* 0x0000000312057812 */ /* 0x000fe200078ec0ff */
[----:B------:R-:W-:Y:S01]  /*1e20*/  IMAD.SHL.U32 R8, R0, 0x40, RZ ;  /* 0x0000004000087824 */ /* 0x000fe200078e00ff */
[----:B------:R-:W-:Y:S01]  /*1e30*/  SHF.R.U32.HI R4, RZ, 0x1, R4 ;  /* 0x00000001ff047819 */ /* 0x000fe20000011604 */
[----:B------:R-:W-:Y:S01]  /*1e40*/  UISETP.LT.U32.AND UP0, UPT, UR40, 0xe, UP0 ;  /* 0x0000000e2800788c */ /* 0x000fe20008701070 */
[----:B------:R-:W-:Y:S01]  /*1e50*/  SHF.R.S32.HI R15, RZ, 0x1f, R91 ;  /* 0x0000001fff0f7819 */ /* 0x000fe2000001145b */
[----:B------:R-:W-:Y:S01]  /*1e60*/  UISETP.GE.U32.AND UP1, UPT, UR40, 0xe, UPT ;  /* 0x0000000e2800788c */ /* 0x000fe2000bf26070 */
[--C-:B------:R-:W-:Y:S01]  /*1e70*/  IADD3 R7, RZ, -R4, -R3.reuse ;  /* 0x80000004ff077210 */ /* 0x100fe20007ffe803 */
[----:B------:R-:W-:Y:S01]  /*1e80*/  ULDC.64 UR8, c[0x0][0x5d0] ;  /* 0x0001740000087ab9 */ /* 0x000fe20000000a00 */
[----:B------:R-:W-:Y:S01]  /*1e90*/  LOP3.LUT R3, R8, 0x40, R3, 0xe2, !PT ;  /* 0x0000004008037812 */ /* 0x000fe200078ee203 */
[----:B------:R-:W-:Y:S01]  /*1ea0*/  IMAD.SHL.U32 R8, R18, 0x2, RZ ;  /* 0x0000000212087824 */ /* 0x000fe200078e00ff */
[----:B------:R-:W-:Y:S01]  /*1eb0*/  UIMAD.WIDE.U32 UR4, UR4, -0x6db6db6d, URZ ;  /* 0x92492493040478a5 */ /* 0x000fe2000f8e003f */
[C---:B------:R-:W-:Y:S01]  /*1ec0*/  IMAD.WIDE R10, R92.reuse, 0x80, RZ ;  /* 0x000000805c0a7825 */ /* 0x040fe200078e02ff */
[----:B------:R-:W-:Y:S01]  /*1ed0*/  USEL UR6, URZ, 0x1, !UP0 ;  /* 0x000000013f067887 */ /* 0x000fe2000c000000 */
[----:B---3--:R-:W-:Y:S01]  /*1ee0*/  ISETP.GE.AND P0, PT, R93, R6, PT ;  /* 0x000000065d00720c */ /* 0x008fe20003f06270 */
[----:B------:R-:W-:Y:S01]  /*1ef0*/  USHF.R.U32.HI UR4, URZ, 0x2, UR5 ;  /* 0x000000023f047899 */ /* 0x000fe20008011605 */
[----:B------:R-:W-:Y:S01]  /*1f00*/  IMAD R12, R5, -0x2, R6 ;  /* 0xfffffffe050c7824 */ /* 0x000fe200078e0206 */
[----:B------:R-:W-:Y:S01]  /*1f10*/  LOP3.LUT R8, R93, 0x6, R8, 0xf8, !PT ;  /* 0x000000065d087812 */ /* 0x000fe200078ef808 */
[----:B------:R-:W-:Y:S01]  /*1f20*/  IMAD.SHL.U32 R5, R92, 0x80, RZ ;  /* 0x000000805c057824 */ /* 0x000fe200078e00ff */
[----:B------:R-:W-:Y:S01]  /*1f30*/  ULOP3.LUT UR38, UR38, UR6, URZ, 0x3c, !UPT ;  /* 0x0000000626267292 */ /* 0x000fe2000f8e3c3f */
[----:B------:R-:W-:Y:S01]  /*1f40*/  IMAD R6, R15, UR8, RZ ;  /* 0x000000080f067c24 */ /* 0x000fe2000f8e02ff */
[----:B------:R-:W-:Y:S01]  /*1f50*/  SHF.R.S32.HI R9, RZ, 0x1f, R8 ;  /* 0x0000001fff097819 */ /* 0x000fe20000011408 */
[----:B------:R-:W-:Y:S01]  /*1f60*/  IMAD R0, R0, -0x40, R7 ;  /* 0xffffffc000007824 */ /* 0x000fe200078e0207 */
[----:B------:R-:W-:Y:S01]  /*1f70*/  ISETP.GE.OR P0, PT, R5, UR7, P0 ;  /* 0x0000000705007c0c */ /* 0x000fe20008706670 */
[C---:B------:R-:W-:Y:S01]  /*1f80*/  IMAD R13, R91.reuse, UR9, R6 ;  /* 0x000000095b0d7c24 */ /* 0x040fe2000f8e0206 */
[----:B------:R-:W-:Y:S01]  /*1f90*/  LOP3.LUT R105, R10, R3, R4, 0xfe, !PT ;  /* 0x000000030a697212 */ /* 0x000fe200078efe04 */
[----:B------:R-:W-:Y:S01]  /*1fa0*/  IMAD.WIDE.U32 R6, R91, UR8, R8 ;  /* 0x000000085b067c25 */ /* 0x000fe2000f8e0008 */
[----:B------:R-:W-:Y:S01]  /*1fb0*/  UIMAD UR39, UR4, -0xe, UR39 ;  /* 0xfffffff2042778a4 */ /* 0x000fe2000f8e0227 */
[----:B------:R-:W-:Y:S01]  /*1fc0*/  IADD3 R3, -R5, UR7, R0 ;  /* 0x0000000705037c10 */ /* 0x000fe2000fffe100 */
[----:B------:R-:W-:Y:S01]  /*1fd0*/  @UP1 ULOP3.LUT UR38, UR38, 0x1, UR4, 0x78, !UPT ;  /* 0x0000000126261892 */ /* 0x000fe2000f8e7804 */
[----:B------:R-:W-:-:S02]  /*1fe0*/  IMAD.IADD R7, R7, 0x1, R13 ;  /* 0x0000000107077824 */ /* 0x000fc400078e020d */
[----:B------:R-:W-:Y:S02]  /*1ff0*/  IMAD.IADD R4, R12, 0x1, -R93 ;  /* 0x000000010c047824 */ /* 0x000fe400078e0a5d */
[----:B------:R-:W-:Y:S02]  /*2000*/  IMAD.MOV.U32 R0, RZ, RZ, -0x1 ;  /* 0xffffffffff007424 */ /* 0x000fe400078e00ff */
[----:B------:R-:W-:Y:S05]  /*2010*/  @P0 BRA `(.L_x_35) ;  /* 0x0000004000240947 */ /* 0x000fea0003800000 */
[----:B------:R-:W0:Y:S01]  /*2020*/  LDC.64 R98, c[0x0][0x5c8] ;  /* 0x00017200ff627b82 */ /* 0x000e220000000a00 */
[----:B-----5:R-:W-:Y:S01]  /*2030*/  FSETP.NEU.AND P0, PT, R89, RZ, PT ;  /* 0x000000ff5900720b */ /* 0x020fe20003f0d000 */
[----:B------:R-:W-:Y:S01]  /*2040*/  BSSY B0, `(.L_x_35) ;  /* 0x0000406000007945 */ /* 0x000fe20003800000 */
[----:B------:R-:W-:-:S04]  /*2050*/  ISETP.GT.AND P2, PT, R4, RZ, PT ;  /* 0x000000ff0400720c */ /* 0x000fc80003f44270 */
[----:B------:R-:W-:Y:S01]  /*2060*/  ISETP.GT.AND P1, PT, R3, RZ, P2 ;  /* 0x000000ff0300720c */ /* 0x000fe20001724270 */
[-C--:B0-----:R-:W-:Y:S02]  /*2070*/  IMAD R12, R11, R98.reuse, RZ ;  /* 0x000000620b0c7224 */ /* 0x081fe400078e02ff */
[----:B------:R-:W-:-:S04]  /*2080*/  IMAD.WIDE.U32 R92, R105, R98, R6 ;  /* 0x00000062695c7225 */ /* 0x000fc800078e0006 */
[----:B------:R-:W-:-:S04]  /*2090*/  IMAD R5, R105, R99, R12 ;  /* 0x0000006369057224 */ /* 0x000fc800078e020c */
[----:B------:R-:W-:Y:S01]  /*20a0*/  IMAD.IADD R107, R93, 0x1, R5 ;  /* 0x000000015d6b7824 */ /* 0x000fe200078e0205 */
[----:B------:R-:W-:Y:S06]  /*20b0*/  @!P0 BRA `(.L_x_36) ;  /* 0x0000002c00288947 */ /* 0x000fec0003800000 */
[----:B------:R-:W0:Y:S01]  /*20c0*/  LDC.64 R96, c[0x0][0x5b8] ;  /* 0x00016e00ff607b82 */ /* 0x000e220000000a00 */
[----:B------:R-:W-:-:S07]  /*20d0*/  ULDC.64 UR4, c[0x0][0x5c0] ;  /* 0x0001700000047ab9 */ /* 0x000fce0000000a00 */
[----:B------:R-:W1:Y:S08]  /*20e0*/  LDC.64 R100, c[0x0][0x5b0] ;  /* 0x00016c00ff647b82 */ /* 0x000e700000000a00 */
[----:B------:R-:W2:Y:S01]  /*20f0*/  LDC.64 R102, c[0x0][0x5a8] ;  /* 0x00016a00ff667b82 */ /* 0x000ea20000000a00 */
[-C--:B0-----:R-:W-:Y:S02]  /*2100*/  IMAD R6, R15, R96.reuse, RZ ;  /* 0x000000600f067224 */ /* 0x081fe400078e02ff */
[----:B------:R-:W-:-:S04]  /*2110*/  IMAD.WIDE.U32 R94, R91, R96, R8 ;  /* 0x000000605b5e7225 */ /* 0x000fc800078e0008 */
[----:B------:R-:W-:Y:S02]  /*2120*/  IMAD R93, R91, R97, R6 ;  /* 0x000000615b5d7224 */ /* 0x000fe400078e0206 */
[-C--:B-1----:R-:W-:Y:S02]  /*2130*/  IMAD R10, R11, R100.reuse, RZ ;  /* 0x000000640b0a7224 */ /* 0x082fe400078e02ff */
[----:B------:R-:W-:Y:S02]  /*2140*/  IMAD.IADD R13, R95, 0x1, R93 ;  /* 0x000000015f0d7824 */ /* 0x000fe400078e025d */
[----:B------:R-:W-:Y:S02]  /*2150*/  IMAD.MOV.U32 R12, RZ, RZ, R94 ;  /* 0x000000ffff0c7224 */ /* 0x000fe400078e005e */
[C---:B------:R-:W-:Y:S02]  /*2160*/  IMAD R97, R105.reuse, R101, R10 ;  /* 0x0000006569617224 */ /* 0x040fe400078e020a */
[----:B------:R-:W-:-:S04]  /*2170*/  IMAD.WIDE.U32 R6, R105, R100, R12 ;  /* 0x0000006469067225 */ /* 0x000fc800078e000c */
[----:B------:R-:W-:Y:S01]  /*2180*/  IMAD.IADD R5, R7, 0x1, R97 ;  /* 0x0000000107057824 */ /* 0x000fe200078e0261 */
[----:B--2---:R-:W-:-:S04]  /*2190*/  LEA R14, P0, R6, R102, 0x1 ;  /* 0x00000066060e7211 */ /* 0x004fc800078008ff */
[----:B------:R-:W-:-:S05]  /*21a0*/  LEA.HI.X R15, R6, R103, R5, 0x1, P0 ;  /* 0x00000067060f7211 */ /* 0x000fca00000f0c05 */
[----:B------:R0:W2:Y:S01]  /*21b0*/  @P1 LDG.E.LTC128B.U16 R5, desc[UR36][R14.64] ;  /* 0x000000240e051981 */ /* 0x0000a2000c1e1520 */
[----:B------:R-:W-:Y:S01]  /*21c0*/  IMAD.WIDE.U32 R6, R105, R100, R8 ;  /* 0x0000006469067225 */ /* 0x000fe200078e0008 */
[----:B------:R-:W-:Y:S03]  /*21d0*/  BSSY B1, `(.L_x_37) ;  /* 0x0000013000017945 */ /* 0x000fe60003800000 */
[----:B------:R-:W-:Y:S02]  /*21e0*/  IMAD.IADD R7, R97, 0x1, R7 ;  /* 0x0000000161077824 */ /* 0x000fe400078e0207 */
[----:B------:R-:W-:Y:S01]  /*21f0*/  IMAD.WIDE.U32 R20, R91, R96, R6 ;  /* 0x000000605b147225 */ /* 0x000fe200078e0006 */
[----:B0-----:R-:W-:-:S03]  /*2200*/  SHF.L.U64.HI R15, R100, 0x3, R101 ;  /* 0x00000003640f7819 */ /* 0x001fc60000010265 */
[----:B------:R-:W-:Y:S01]  /*2210*/  IMAD.IADD R7, R93, 0x1, R21 ;  /* 0x000000015d077824 */ /* 0x000fe200078e0215 */
[----:B------:R-:W-:Y:S01]  /*2220*/  LEA R6, P4, R20, R102, 0x1 ;  /* 0x0000006614067211 */ /* 0x000fe200078808ff */
[----:B------:R-:W-:-:S03]  /*2230*/  IMAD.SHL.U32 R14, R100, 0x8, RZ ;  /* 0x00000008640e7824 */ /* 0x000fc600078e00ff */
[----:B------:R-:W-:Y:S01]  /*2240*/  LEA.HI.X R7, R20, R103, R7, 0x1, P4 ;  /* 0x0000006714077211 */ /* 0x000fe200020f0c07 */
[----:B--2---:R-:W-:-:S05]  /*2250*/  HADD2.F32 R10, -RZ, R5.H0_H0 ;  /* 0x20000005ff0a7230 */ /* 0x004fca0000004100 */
[----:B------:R-:W-:Y:S01]  /*2260*/  FMUL R11, R10, R89 ;  /* 0x000000590a0b7220 */ /* 0x000fe20000400000 */
[----:B------:R-:W-:-:S03]  /*2270*/  LEA R10, P0, R92, UR4, 0x1 ;  /* 0x000000045c0a7c11 */ /* 0x000fc6000f8008ff */
[----:B------:R-:W-:Y:S01]  /*2280*/  FFMA R24, R24, R88, R11 ;  /* 0x0000005818187223 */ /* 0x000fe2000000000b */
[----:B------:R-:W-:Y:S02]  /*2290*/  LEA.HI.X R11, R92, UR5, R107, 0x1, P0 ;  /* 0x000000055c0b7c11 */ /* 0x000fe400080f0c6b */
[----:B------:R-:W-:Y:S02]  /*22a0*/  ISETP.GT.AND P0, PT, R4, 0x1, PT ;  /* 0x000000010400780c */ /* 0x000fe40003f04270 */
[----:B------:R-:W-:Y:S02]  /*22b0*/  F2FP.F16.F32.PACK_AB R24, RZ, R24 ;  /* 0x00000018ff18723e */ /* 0x000fe400000000ff */
[----:B------:R-:W-:-:S03]  /*22c0*/  ISETP.GT.AND P3, PT, R3, RZ, P0 ;  /* 0x000000ff0300720c */ /* 0x000fc60000764270 */
[----:B------:R0:W-:Y:S10]  /*22d0*/  @P1 STG.E.U16 desc[UR36][R10.64], R24 ;  /* 0x000000180a001986 */ /* 0x0001f4000c101524 */
[----:B------:R-:W-:Y:S05]  /*22e0*/  @!P3 BRA `(.L_x_38) ;  /* 0x000000000004b947 */ /* 0x000fea0003800000 */
[----:B------:R1:W5:Y:S02]  /*22f0*/  LDG.E.LTC128B.U16 R5, desc[UR36][R6.64+0x2] ;  /* 0x0000022406057981 */ /* 0x000364000c1e1520 */
.L_x_38:
[----:B------:R-:W-:Y:S05]  /*2300*/  BSYNC B1 ;  /* 0x0000000000017941 */ /* 0x000fea0003800000 */
.L_x_37:
[----:B-----5:R-:W-:Y:S01]  /*2310*/  HADD2.F32 R12, -RZ, R5.H0_H0 ;  /* 0x20000005ff0c7230 */ /* 0x020fe20000004100 */
[----:B------:R-:W-:Y:S01]  /*2320*/  ISETP.GT.AND P2, PT, R3, 0x8, P2 ;  /* 0x000000080300780c */ /* 0x000fe20001744270 */
[----:B------:R-:W-:Y:S01]  /*2330*/  IMAD.WIDE.U32 R20, R105, R100, R14 ;  /* 0x0000006469147225 */ /* 0x000fe200078e000e */
[----:B0-----:R-:W-:-:S03]  /*2340*/  PRMT R24, R5, 0x7610, R24 ;  /* 0x0000761005187816 */ /* 0x001fc60000000018 */
[----:B------:R-:W-:Y:S01]  /*2350*/  FMUL R12, R12, R89 ;  /* 0x000000590c0c7220 */ /* 0x000fe20000400000 */
[----:B------:R-:W-:Y:S01]  /*2360*/  IMAD.IADD R97, R97, 0x1, R21 ;  /* 0x0000000161617824 */ /* 0x000fe200078e0215 */
[----:B------:R-:W-:Y:S02]  /*2370*/  IADD3 R94, P1, R94, R20, RZ ;  /* 0x000000145e5e7210 */ /* 0x000fe40007f3e0ff */
[----:B------:R-:W-:-:S03]  /*2380*/  FFMA R12, R25, R88, R12 ;  /* 0x00000058190c7223 */ /* 0x000fc6000000000c */
[----:B------:R-:W-:Y:S01]  /*2390*/  IMAD.X R13, R97, 0x1, R13, P1 ;  /* 0x00000001610d7824 */ /* 0x000fe200008e060d */
[C---:B------:R-:W-:Y:S02]  /*23a0*/  LEA R14, P1, R94.reuse, R102, 0x1 ;  /* 0x000000665e0e7211 */ /* 0x040fe400078208ff */
[----:B------:R-:W-:Y:S02]  /*23b0*/  F2FP.F16.F32.PACK_AB R12, RZ, R12 ;  /* 0x0000000cff0c723e */ /* 0x000fe400000000ff */
[----:B------:R-:W-:Y:S02]  /*23c0*/  LEA.HI.X R15, R94, R103, R13, 0x1, P1 ;  /* 0x000000675e0f7211 */ /* 0x000fe400008f0c0d */
[----:B------:R-:W-:-:S05]  /*23d0*/  PRMT R21, R12, 0x7610, R21 ;  /* 0x000076100c157816 */ /* 0x000fca0000000015 */
[----:B------:R0:W-:Y:S04]  /*23e0*/  @P3 STG.E.U16 desc[UR36][R10.64+0x2], R21 ;  /* 0x000002150a003986 */ /* 0x0001e8000c101524 */
[----:B------:R-:W2:Y:S01]  /*23f0*/  @P2 LDG.E.LTC128B.U16 R24, desc[UR36][R14.64] ;  /* 0x000000240e182981 */ /* 0x000ea2000c1e1520 */
[----:B------:R-:W-:Y:S01]  /*2400*/  IADD3 R20, P1, R8, R20, RZ ;  /* 0x0000001408147210 */ /* 0x000fe20007f3e0ff */
[----:B------:R-:W-:Y:S01]  /*2410*/  BSSY B1, `(.L_x_39) ;  /* 0x0000011000017945 */ /* 0x000fe20003800000 */
[C---:B------:R-:W-:Y:S02]  /*2420*/  SHF.L.U64.HI R13, R98.reuse, 0x4, R99 ;  /* 0x00000004620d7819 */ /* 0x040fe40000010263 */
[----:B------:R-:W-:Y:S01]  /*2430*/  ISETP.GT.AND P0, PT, R3, 0x8, P0 ;  /* 0x000000080300780c */ /* 0x000fe20000704270 */
[----:B0-----:R-:W-:Y:S01]  /*2440*/  IMAD.X R21, R9, 0x1, R97, P1 ;  /* 0x0000000109157824 */ /* 0x001fe200008e0661 */
[----:B------:R-:W-:Y:S01]  /*2450*/  LEA R12, P1, R98, R10, 0x4 ;  /* 0x0000000a620c7211 */ /* 0x000fe200078220ff */
[----:B------:R-:W-:-:S04]  /*2460*/  IMAD.WIDE.U32 R20, R91, R96, R20 ;  /* 0x000000605b147225 */ /* 0x000fc800078e0014 */
[----:B------:R-:W-:Y:S02]  /*2470*/  IMAD.X R13, R13, 0x1, R11, P1 ;  /* 0x000000010d0d7824 */ /* 0x000fe400008e060b */
[----:B------:R-:W-:Y:S02]  /*2480*/  IMAD.IADD R9, R93, 0x1, R21 ;  /* 0x000000015d097824 */ /* 0x000fe400078e0215 */
[----:B--2---:R-:W-:-:S05]  /*2490*/  HADD2.F32 R8, -RZ, R24.H0_H0 ;  /* 0x20000018ff087230 */ /* 0x004fca0000004100 */
[----:B------:R-:W-:Y:S01]  /*24a0*/  FMUL R5, R8, R89 ;  /* 0x0000005908057220 */ /* 0x000fe20000400000 */
[----:B------:R-:W-:-:S03]  /*24b0*/  LEA R8, P3, R20, R102, 0x1 ;  /* 0x0000006614087211 */ /* 0x000fc600078608ff */
[----:B------:R-:W-:Y:S01]  /*24c0*/  FFMA R5, R26, R88, R5 ;  /* 0x000000581a057223 */ /* 0x000fe20000000005 */
[----:B------:R-:W-:-:S04]  /*24d0*/  LEA.HI.X R9, R20, R103, R9, 0x1, P3 ;  /* 0x0000006714097211 */ /* 0x000fc800018f0c09 */
[----:B------:R-:W-:-:S05]  /*24e0*/  F2FP.F16.F32.PACK_AB R5, RZ, R5 ;  /* 0x00000005ff05723e */ /* 0x000fca00000000ff */
[----:B------:R0:W-:Y:S01]  /*24f0*/  @P2 STG.E.U16 desc[UR36][R12.64], R5 ;  /* 0x000000050c002986 */ /* 0x0001e2000c101524 */
[----:B------:R-:W-:Y:S05]  /*2500*/  @!P0 BRA `(.L_x_40) ;  /* 0x0000000000048947 */ /* 0x000fea0003800000 */
[----:B------:R2:W5:Y:S02]  /*2510*/  LDG.E.LTC128B.U16 R24, desc[UR36][R8.64+0x2] ;  /* 0x0000022408187981 */ /* 0x000564000c1e1520 */
.L_x_40:
[----:B------:R-:W-:Y:S05]  /*2520*/  BSYNC B1 ;  /* 0x0000000000017941 */ /* 0x000fea0003800000 */
.L_x_39:
[----:B-----5:R-:W-:Y:S01]  /*2530*/  HADD2.F32 R14, -RZ, R24.H0_H0 ;  /* 0x20000018ff0e7230 */ /* 0x020fe20000004100 */
[----:B------:R-:W-:Y:S01]  /*2540*/  ISETP.GT.AND P1, PT, R4, 0x8, PT ;  /* 0x000000080400780c */ /* 0x000fe20003f24270 */
[----:B------:R-:W-:Y:S03]  /*2550*/  BSSY B1, `(.L_x_41) ;  /* 0x0000008000017945 */ /* 0x000fe60003800000 */
[----:B------:R-:W-:Y:S01]  /*2560*/  FMUL R14, R14, R89 ;  /* 0x000000590e0e7220 */ /* 0x000fe20000400000 */
[----:B------:R-:W-:-:S03]  /*2570*/  ISETP.GT.AND P2, PT, R3, RZ, P1 ;  /* 0x000000ff0300720c */ /* 0x000fc60000f44270 */
[----:B------:R-:W-:-:S05]  /*2580*/  FFMA R14, R27, R88, R14 ;  /* 0x000000581b0e7223 */ /* 0x000fca000000000e */
[----:B------:R-:W-:-:S05]  /*2590*/  F2FP.F16.F32.PACK_AB R14, RZ, R14 ;  /* 0x0000000eff0e723e */ /* 0x000fca00000000ff */
[----:B------:R3:W-:Y:S01]  /*25a0*/  @P0 STG.E.U16 desc[UR36][R12.64+0x2], R14 ;  /* 0x0000020e0c000986 */ /* 0x0007e2000c101524 */
[----:B------:R-:W-:Y:S05]  /*25b0*/  @!P2 BRA `(.L_x_42) ;  /* 0x000000000004a947 */ /* 0x000fea0003800000 */
[----:B------:R4:W5:Y:S02]  /*25c0*/  LDG.E.LTC128B.U16 R24, desc[UR36][R6.64+0x10] ;  /* 0x0000102406187981 */ /* 0x000964000c1e1520 */
.L_x_42:
[----:B------:R-:W-:Y:S05]  /*25d0*/  BSYNC B1 ;  /* 0x0000000000017941 */ /* 0x000fea0003800000 */
.L_x_41:
[----:B---3-5:R-:W-:Y:S01]  /*25e0*/  HADD2.F32 R14, -RZ, R24.H0_H0 ;  /* 0x20000018ff0e7230 */ /* 0x028fe20000004100 */
[----:B------:R-:W-:Y:S01]  /*25f0*/  ISETP.GT.AND P0, PT, R4, 0x9, PT ;  /* 0x000000090400780c */ /* 0x000fe20003f04270 */
[----:B------:R-:W-:Y:S03]  /*2600*/  BSSY B1, `(.L_x_43) ;  /* 0x0000008000017945 */ /* 0x000fe60003800000 */
[----:B0-----:R-:W-:Y:S01]  /*2610*/  FMUL R5, R14, R89 ;  /* 0x000000590e057220 */ /* 0x001fe20000400000 */
[----:B------:R-:W-:-:S03]  /*2620*/  ISETP.GT.AND P3, PT, R3, RZ, P0 ;  /* 0x000000ff0300720c */ /* 0x000fc60000764270 */
[----:B------:R-:W-:-:S05]  /*2630*/  FFMA R5, R28, R88, R5 ;  /* 0x000000581c057223 */ /* 0x000fca0000000005 */
[----:B------:R-:W-:-:S05]  /*2640*/  F2FP.F16.F32.PACK_AB R5, RZ, R5 ;  /* 0x00000005ff05723e */ /* 0x000fca00000000ff */
[----:B------:R0:W-:Y:S01]  /*2650*/  @P2 STG.E.U16 desc[UR36][R10.64+0x10], R5 ;  /* 0x000010050a002986 */ /* 0x0001e2000c101524 */
[----:B------:R-:W-:Y:S05]  /*2660*/  @!P3 BRA `(.L_x_44) ;  /* 0x000000000004b947 */ /* 0x000fea0003800000 */
[----:B------:R3:W5:Y:S02]  /*2670*/  LDG.E.LTC128B.U16 R24, desc[UR36][R6.64+0x12] ;  /* 0x0000122406187981 */ /* 0x000764000c1e1520 */
.L_x_44:
[----:B------:R-:W-:Y:S05]  /*2680*/  BSYNC B1 ;  /* 0x0000000000017941 */ /* 0x000fea0003800000 */
.L_x_43:
[----:B-----5:R-:W-:Y:S01]  /*2690*/  HADD2.F32 R14, -RZ, R24.H0_H0 ;  /* 0x20000018ff0e7230 */ /* 0x020fe20000004100 */
[----:B------:R-:W-:Y:S01]  /*26a0*/  ISETP.GT.AND P1, PT, R3, 0x8, P1 ;  /* 0x000000080300780c */ /* 0x000fe20000f24270 */
[----:B------:R-:W-:Y:S03]  /*26b0*/  BSSY B1, `(.L_x_45) ;  /* 0x0000007000017945 */ /* 0x000fe60003800000 */
[----:B------:R-:W-:-:S04]  /*26c0*/  FMUL R14, R14, R89 ;  /* 0x000000590e0e7220 */ /* 0x000fc80000400000 */
[----:B------:R-:W-:-:S05]  /*26d0*/  FFMA R14, R29, R88, R14 ;  /* 0x000000581d0e7223 */ /* 0x000fca000000000e */
[----:B------:R-:W-:-:S05]  /*26e0*/  F2FP.F16.F32.PACK_AB R14, RZ, R14 ;  /* 0x0000000eff0e723e */ /* 0x000fca00000000ff */
[----:B------:R0:W-:Y:S01]  /*26f0*/  @P3 STG.E.U16 desc[UR36][R10.64+0x12], R14 ;  /* 0x0000120e0a003986 */ /* 0x0001e2000c101524 */
[----:B------:R-:W-:Y:S05]  /*2700*/  @!P1 BRA `(.L_x_46) ;  /* 0x0000000000049947 */ /* 0x000fea0003800000 */
[----:B------:R0:W5:Y:S02]  /*2710*/  LDG.E.LTC128B.U16 R24, desc[UR36][R8.64+0x10] ;  /* 0x0000102408187981 */ /* 0x000164000c1e1520 */
.L_x_46:
[----:B------:R-:W-:Y:S05]  /*2720*/  BSYNC B1 ;  /* 0x0000000000017941 */ /* 0x000fea0003800000 */
.L_x_45:
[----:B0----5:R-:W-:Y:S01]  /*2730*/  HADD2.F32 R14, -RZ, R24.H0_H0 ;  /* 0x20000018ff0e7230 */ /* 0x021fe20000004100 */
        /* <DEDUP_REMOVED lines=8> */
.L_x_48:
[----:B------:R-:W-:Y:S05]  /*27c0*/  BSYNC B1 ;  /* 0x0000000000017941 */ /* 0x000fea0003800000 */
.L_x_47:
        /* <DEDUP_REMOVED lines=10> */
.L_x_50:
[----:B------:R-:W-:Y:S05]  /*2870*/  BSYNC B1 ;  /* 0x0000000000017941 */ /* 0x000fea0003800000 */
.L_x_49:
[----:B0----5:R-:W-:Y:S01]  /*2880*/  HADD2.F32 R14, -RZ, R24.H0_H0 ;  /* 0x20000018ff0e7230 */ /* 0x021fe20000004100 */
        /* <DEDUP_REMOVED lines=9> */
.L_x_52:
[----:B------:R-:W-:Y:S05]  /*2920*/  BSYNC B1 ;  /* 0x0000000000017941 */ /* 0x000fea0003800000 */
.L_x_51:
        /* <DEDUP_REMOVED lines=9> */
.L_x_54:
[----:B------:R-:W-:Y:S05]  /*29c0*/  BSYNC B1 ;  /* 0x0000000000017941 */ /* 0x000fea0003800000 */
.L_x_53:
        /* <DEDUP_REMOVED lines=9> */
.L_x_56:
[----:B------:R-:W-:Y:S05]  /*2a60*/  BSYNC B1 ;  /* 0x0000000000017941 */ /* 0x000fea0003800000 */
.L_x_55:
        /* <DEDUP_REMOVED lines=10> */
.L_x_58:
[----:B------:R-:W-:Y:S05]  /*2b10*/  BSYNC B1 ;  /* 0x0000000000017941 */ /* 0x000fea0003800000 */
.L_x_57:
        /* <DEDUP_REMOVED lines=10> */
.L_x_60:
[----:B------:R-:W-:Y:S05]  /*2bc0*/  BSYNC B1 ;  /* 0x0000000000017941 */ /* 0x000fea0003800000 */
.L_x_59:
        /* <DEDUP_REMOVED lines=9> */
.L_x_62:
[----:B------:R-:W-:Y:S05]  /*2c60*/  BSYNC B1 ;  /* 0x0000000000017941 */ /* 0x000fea0003800000 */
.L_x_61:
        /* <DEDUP_REMOVED lines=9> */
.L_x_64:
[----:B------:R-:W-:Y:S05]  /*2d00*/  BSYNC B1 ;  /* 0x0000000000017941 */ /* 0x000fea0003800000 */
.L_x_63:
        /* <DEDUP_REMOVED lines=10> */
.L_x_66:
[----:B------:R-:W-:Y:S05]  /*2db0*/  BSYNC B1 ;  /* 0x0000000000017941 */ /* 0x000fea0003800000 */
.L_x_65:
        /* <DEDUP_REMOVED lines=10> */
.L_x_68:
[----:B------:R-:W-:Y:S05]  /*2e60*/  BSYNC B1 ;  /* 0x0000000000017941 */ /* 0x000fea0003800000 */
.L_x_67:
        /* <DEDUP_REMOVED lines=9> */
.L_x_70:
[----:B------:R-:W-:Y:S05]  /*2f00*/  BSYNC B1 ;  /* 0x0000000000017941 */ /* 0x000fea0003800000 */
.L_x_69:
        /* <DEDUP_REMOVED lines=9> */
.L_x_72:
[----:B------:R-:W-:Y:S05]  /*2fa0*/  BSYNC B1 ;  /* 0x0000000000017941 */ /* 0x000fea0003800000 */
.L_x_71:
        /* <DEDUP_REMOVED lines=10> */
.L_x_74:
[----:B------:R-:W-:Y:S05]  /*3050*/  BSYNC B1 ;  /* 0x0000000000017941 */ /* 0x000fea0003800000 */
.L_x_73:
        /* <DEDUP_REMOVED lines=10> */
.L_x_76:
[----:B------:R-:W-:Y:S05]  /*3100*/  BSYNC B1 ;  /* 0x0000000000017941 */ /* 0x000fea0003800000 */
.L_x_75:
        /* <DEDUP_REMOVED lines=9> */
.L_x_78:
[----:B------:R-:W-:Y:S05]  /*31a0*/  BSYNC B1 ;  /* 0x0000000000017941 */ /* 0x000fea0003800000 */
.L_x_77:
        /* <DEDUP_REMOVED lines=9> */
.L_x_80:
[----:B------:R-:W-:Y:S05]  /*3240*/  BSYNC B1 ;  /* 0x0000000000017941 */ /* 0x000fea0003800000 */
.L_x_79:
        /* <DEDUP_REMOVED lines=10> */
.L_x_82:
[----:B------:R-:W-:Y:S05]  /*32f0*/  BSYNC B1 ;  /* 0x0000000000017941 */ /* 0x000fea0003800000 */
.L_x_81:
        /* <DEDUP_REMOVED lines=10> */
.L_x_84:
[----:B------:R-:W-:Y:S05]  /*33a0*/  BSYNC B1 ;  /* 0x0000000000017941 */ /* 0x000fea0003800000 */
.L_x_83:
        /* <DEDUP_REMOVED lines=9> */
.L_x_86:
[----:B------:R-:W-:Y:S05]  /*3440*/  BSYNC B1 ;  /* 0x0000000000017941 */ /* 0x000fea0003800000 */
.L_x_85:
        /* <DEDUP_REMOVED lines=9> */
.L_x_88:
[----:B------:R-:W-:Y:S05]  /*34e0*/  BSYNC B1 ;  /* 0x0000000000017941 */ /* 0x000fea0003800000 */
.L_x_87:
        /* <DEDUP_REMOVED lines=10> */
.L_x_90:
[----:B------:R-:W-:Y:S05]  /*3590*/  BSYNC B1 ;  /* 0x0000000000017941 */ /* 0x000fea0003800000 */
.L_x_89:
        /* <DEDUP_REMOVED lines=10> */
.L_x_92:
[----:B------:R-:W-:Y:S05]  /*3640*/  BSYNC B1 ;  /* 0x0000000000017941 */ /* 0x000fea0003800000 */
.L_x_91:
        /* <DEDUP_REMOVED lines=9> */
.L_x_94:
[----:B------:R-:W-:Y:S05]  /*36e0*/  BSYNC B1 ;  /* 0x0000000000017941 */ /* 0x000fea0003800000 */
.L_x_93:
        /* <DEDUP_REMOVED lines=9> */
.L_x_96:
[----:B------:R-:W-:Y:S05]  /*3780*/  BSYNC B1 ;  /* 0x0000000000017941 */ /* 0x000fea0003800000 */
.L_x_95:
        /* <DEDUP_REMOVED lines=10> */
.L_x_98:
[----:B------:R-:W-:Y:S05]  /*3830*/  BSYNC B1 ;  /* 0x0000000000017941 */ /* 0x000fea0003800000 */
.L_x_97:
        /* <DEDUP_REMOVED lines=10> */
.L_x_100:
[----:B------:R-:W-:Y:S05]  /*38e0*/  BSYNC B1 ;  /* 0x0000000000017941 */ /* 0x000fea0003800000 */
.L_x_99:
        /* <DEDUP_REMOVED lines=9> */
.L_x_102:
[----:B------:R-:W-:Y:S05]  /*3980*/  BSYNC B1 ;  /* 0x0000000000017941 */ /* 0x000fea0003800000 */
.L_x_101:
        /* <DEDUP_REMOVED lines=9> */
.L_x_104:
[----:B------:R-:W-:Y:S05]  /*3a20*/  BSYNC B1 ;  /* 0x0000000000017941 */ /* 0x000fea0003800000 */
.L_x_103:
        /* <DEDUP_REMOVED lines=10> */
.L_x_106:
[----:B------:R-:W-:Y:S05]  /*3ad0*/  BSYNC B1 ;  /* 0x0000000000017941 */ /* 0x000fea0003800000 */
.L_x_105:
        /* <DEDUP_REMOVED lines=10> */
.L_x_108:
[----:B------:R-:W-:Y:S05]  /*3b80*/  BSYNC B1 ;  /* 0x0000000000017941 */ /* 0x000fea0003800000 */
.L_x_107:
        /* <DEDUP_REMOVED lines=9> */
.L_x_110:
[----:B------:R-:W-:Y:S05]  /*3c20*/  BSYNC B1 ;  /* 0x0000000000017941 */ /* 0x000fea0003800000 */
.L_x_109:
        /* <DEDUP_REMOVED lines=9> */
.L_x_112:
[----:B------:R-:W-:Y:S05]  /*3cc0*/  BSYNC B1 ;  /* 0x0000000000017941 */ /* 0x000fea0003800000 */
.L_x_111:
        /* <DEDUP_REMOVED lines=10> */
.L_x_114:
[----:B------:R-:W-:Y:S05]  /*3d70*/  BSYNC B1 ;  /* 0x0000000000017941 */ /* 0x000fea0003800000 */
.L_x_113:
        /* <DEDUP_REMOVED lines=10> */
.L_x_116:
[----:B------:R-:W-:Y:S05]  /*3e20*/  BSYNC B1 ;  /* 0x0000000000017941 */ /* 0x000fea0003800000 */
.L_x_115:
        /* <DEDUP_REMOVED lines=9> */
.L_x_118:
[----:B------:R-:W-:Y:S05]  /*3ec0*/  BSYNC B1 ;  /* 0x0000000000017941 */ /* 0x000fea0003800000 */
.L_x_117:
        /* <DEDUP_REMOVED lines=9> */
.L_x_120:
[----:B------:R-:W-:Y:S05]  /*3f60*/  BSYNC B1 ;  /* 0x0000000000017941 */ /* 0x000fea0003800000 */
.L_x_119:
        /* <DEDUP_REMOVED lines=10> */
.L_x_122:
[----:B------:R-:W-:Y:S05]  /*4010*/  BSYNC B1 ;  /* 0x0000000000017941 */ /* 0x000fea0003800000 */
.L_x_121:
        /* <DEDUP_REMOVED lines=10> */
.L_x_124:
[----:B------:R-:W-:Y:S05]  /*40c0*/  BSYNC B1 ;  /* 0x0000000000017941 */ /* 0x000fea0003800000 */
.L_x_123:
        /* <DEDUP_REMOVED lines=9> */
.L_x_126:
[----:B------:R-:W-:Y:S05]  /*4160*/  BSYNC B1 ;  /* 0x0000000000017941 */ /* 0x000fea0003800000 */
.L_x_125:
        /* <DEDUP_REMOVED lines=9> */
.L_x_128:
[----:B------:R-:W-:Y:S05]  /*4200*/  BSYNC B1 ;  /* 0x0000000000017941 */ /* 0x000fea0003800000 */
.L_x_127:
        /* <DEDUP_REMOVED lines=10> */
.L_x_130:
[----:B------:R-:W-:Y:S05]  /*42b0*/  BSYNC B1 ;  /* 0x0000000000017941 */ /* 0x000fea0003800000 */
.L_x_129:
        /* <DEDUP_REMOVED lines=10> */
.L_x_132:
[----:B------:R-:W-:Y:S05]  /*4360*/  BSYNC B1 ;  /* 0x0000000000017941 */ /* 0x000fea0003800000 */
.L_x_131:
        /* <DEDUP_REMOVED lines=9> */
.L_x_134:
[----:B------:R-:W-:Y:S05]  /*4400*/  BSYNC B1 ;  /* 0x0000000000017941 */ /* 0x000fea0003800000 */
.L_x_133:
        /* <DEDUP_REMOVED lines=9> */
.L_x_136:
[----:B------:R-:W-:Y:S05]  /*44a0*/  BSYNC B1 ;  /* 0x0000000000017941 */ /* 0x000fea0003800000 */
.L_x_135:
        /* <DEDUP_REMOVED lines=10> */
.L_x_138:
[----:B------:R-:W-:Y:S05]  /*4550*/  BSYNC B1 ;  /* 0x0000000000017941 */ /* 0x000fea0003800000 */
.L_x_137:
        /* <DEDUP_REMOVED lines=10> */
.L_x_140:
[----:B------:R-:W-:Y:S05]  /*4600*/  BSYNC B1 ;  /* 0x0000000000017941 */ /* 0x000fea0003800000 */
.L_x_139:
        /* <DEDUP_REMOVED lines=9> */
.L_x_142:
[----:B------:R-:W-:Y:S05]  /*46a0*/  BSYNC B1 ;  /* 0x0000000000017941 */ /* 0x000fea0003800000 */
.L_x_141:
        /* <DEDUP_REMOVED lines=9> */
.L_x_144:
[----:B------:R-:W-:Y:S05]  /*4740*/  BSYNC B1 ;  /* 0x0000000000017941 */ /* 0x000fea0003800000 */
.L_x_143:
        /* <DEDUP_REMOVED lines=10> */
.L_x_146:
[----:B------:R-:W-:Y:S05]  /*47f0*/  BSYNC B1 ;  /* 0x0000000000017941 */ /* 0x000fea0003800000 */
.L_x_145:
        /* <DEDUP_REMOVED lines=10> */
.L_x_148:
[----:B------:R-:W-:Y:S05]  /*48a0*/  BSYNC B1 ;  /* 0x0000000000017941 */ /* 0x000fea0003800000 */
.L_x_147:
        /* <DEDUP_REMOVED lines=9> */
.L_x_150:
[----:B------:R-:W-:Y:S05]  /*4940*/  BSYNC B1 ;  /* 0x0000000000017941 */ /* 0x000fea0003800000 */
.L_x_149:
        /* <DEDUP_REMOVED lines=9> */
.L_x_152:
[----:B------:R-:W-:Y:S05]  /*49e0*/  BSYNC B1 ;  /* 0x0000000000017941 */ /* 0x000fea0003800000 */
.L_x_151:
        /* <DEDUP_REMOVED lines=10> */
.L_x_154:
[----:B------:R-:W-:Y:S05]  /*4a90*/  BSYNC B1 ;  /* 0x0000000000017941 */ /* 0x000fea0003800000 */
.L_x_153:
[----:B0----5:R-:W-:Y:S01]  /*4aa0*/  HADD2.F32 R14, -RZ, R24.H0_H0 ;  /* 0x20000018ff0e7230 */ /* 0x021fe20000004100 */
[----:B------:R-:W-:Y:S01]  /*4ab0*/  ISETP.GT.AND P0, PT, R4, 0x79, PT ;  /* 0x000000790400780c */ /* 0x000fe20003f04270 */
[----:B------:R-:W-:Y:S01]  /*4ac0*/  @P2 IMAD.MOV.U32 R4, RZ, RZ, R10 ;  /* 0x000000ffff042224 */ /* 0x000fe200078e000a */
[----:B------:R-:W-:Y:S02]  /*4ad0*/  BSSY B1, `(.L_x_155) ;  /* 0x000000a000017945 */ /* 0x000fe40003800000 */
[----:B------:R-:W-:Y:S01]  /*4ae0*/  FMUL R5, R14, R89 ;  /* 0x000000590e057220 */ /* 0x000fe20000400000 */
[----:B------:R-:W-:-:S03]  /*4af0*/  ISETP.GT.AND P3, PT, R3, RZ, P0 ;  /* 0x000000ff0300720c */ /* 0x000fc60000764270 */
[----:B------:R-:W-:-:S05]  /*4b00*/  FFMA R5, R84, R88, R5 ;  /* 0x0000005854057223 */ /* 0x000fca0000000005 */
[----:B------:R-:W-:-:S04]  /*4b10*/  F2FP.F16.F32.PACK_AB R5, RZ, R5 ;  /* 0x00000005ff05723e */ /* 0x000fc800000000ff */
[----:B------:R-:W-:Y:S01]  /*4b20*/  PRMT R14, R5, 0x7610, R14 ;  /* 0x00007610050e7816 */ /* 0x000fe2000000000e */
[----:B------:R-:W-:-:S05]  /*4b30*/  @P2 IMAD.MOV.U32 R5, RZ, RZ, R11 ;  /* 0x000000ffff052224 */ /* 0x000fca00078e000b */
[----:B------:R0:W-:Y:S01]  /*4b40*/  @P2 STG.E.U16 desc[UR36][R4.64+0xf0], R14 ;  /* 0x0000f00e04002986 */ /* 0x0001e2000c101524 */
[----:B------:R-:W-:Y:S05]  /*4b50*/  @!P3 BRA `(.L_x_156) ;  /* 0x000000000004b947 */ /* 0x000fea0003800000 */
[----:B------:R0:W5:Y:S02]  /*4b60*/  LDG.E.LTC128B.U16 R24, desc[UR36][R6.64+0xf2] ;  /* 0x0000f22406187981 */ /* 0x000164000c1e1520 */
.L_x_156:
[----:B------:R-:W-:Y:S05]  /*4b70*/  BSYNC B1 ;  /* 0x0000000000017941 */ /* 0x000fea0003800000 */
.L_x_155:
        /* <DEDUP_REMOVED lines=9> */
.L_x_158:
[----:B------:R-:W-:Y:S05]  /*4c10*/  BSYNC B1 ;  /* 0x0000000000017941 */ /* 0x000fea0003800000 */
.L_x_157:
[----:B0----5:R-:W-:Y:S01]  /*4c20*/  HADD2.F32 R4, -RZ, R24.H0_H0 ;  /* 0x20000018ff047230 */ /* 0x021fe20000004100 */
[----:B------:R-:W-:Y:S01]  /*4c30*/  ISETP.GT.AND P0, PT, R3, 0x8, P0 ;  /* 0x000000080300780c */ /* 0x000fe20000704270 */
[----:B------:R-:W-:Y:S03]  /*4c40*/  BSSY B1, `(.L_x_159) ;  /* 0x000000a000017945 */ /* 0x000fe60003800000 */
[----:B------:R-:W-:Y:S01]  /*4c50*/  FMUL R5, R4, R89 ;  /* 0x0000005904057220 */ /* 0x000fe20000400000 */
[----:B------:R-:W-:-:S03]  /*4c60*/  @P1 IMAD.MOV.U32 R4, RZ, RZ, R12 ;  /* 0x000000ffff041224 */ /* 0x000fc600078e000c */
[----:B------:R-:W-:-:S05]  /*4c70*/  FFMA R5, R86, R88, R5 ;  /* 0x0000005856057223 */ /* 0x000fca0000000005 */
[----:B------:R-:W-:-:S04]  /*4c80*/  F2FP.F16.F32.PACK_AB R5, RZ, R5 ;  /* 0x00000005ff05723e */ /* 0x000fc800000000ff */
[----:B-1-34-:R-:W-:Y:S01]  /*4c90*/  PRMT R6, R5, 0x7610, R6 ;  /* 0x0000761005067816 */ /* 0x01afe20000000006 */
[----:B------:R-:W-:-:S05]  /*4ca0*/  @P1 IMAD.MOV.U32 R5, RZ, RZ, R13 ;  /* 0x000000ffff051224 */ /* 0x000fca00078e000d */
[----:B------:R0:W-:Y:S01]  /*4cb0*/  @P1 STG.E.U16 desc[UR36][R4.64+0xf0], R6 ;  /* 0x0000f00604001986 */ /* 0x0001e2000c101524 */
[----:B------:R-:W-:Y:S05]  /*4cc0*/  @!P0 BRA `(.L_x_160) ;  /* 0x0000000000048947 */ /* 0x000fea0003800000 */
[----:B------:R1:W5:Y:S02]  /*4cd0*/  LDG.E.LTC128B.U16 R24, desc[UR36][R8.64+0xf2] ;  /* 0x0000f22408187981 */ /* 0x000364000c1e1520 */
.L_x_160:
[----:B------:R-:W-:Y:S05]  /*4ce0*/  BSYNC B1 ;  /* 0x0000000000017941 */ /* 0x000fea0003800000 */
.L_x_159:
[----:B------:R-:W-:Y:S05]  /*4cf0*/  @!P0 BRA `(.L_x_161) ;  /* 0x0000001000e88947 */ /* 0x000fea0003800000 */
[----:B-----5:R-:W-:-:S05]  /*4d00*/  HADD2.F32 R24, -RZ, R24.H0_H0 ;  /* 0x20000018ff187230 */ /* 0x020fca0000004100 */
[----:B------:R-:W-:-:S04]  /*4d10*/  FMUL R24, R24, R89 ;  /* 0x0000005918187220 */ /* 0x000fc80000400000 */
[----:B------:R-:W-:-:S05]  /*4d20*/  FFMA R24, R87, R88, R24 ;  /* 0x0000005857187223 */ /* 0x000fca0000000018 */
[----:B------:R-:W-:-:S05]  /*4d30*/  F2FP.F16.F32.PACK_AB R24, RZ, R24 ;  /* 0x00000018ff18723e */ /* 0x000fca00000000ff */
[----:B------:R3:W-:Y:S01]  /*4d40*/  STG.E.U16 desc[UR36][R12.64+0xf2], R24 ;  /* 0x0000f2180c007986 */ /* 0x0007e2000c101524 */
[----:B------:R-:W-:Y:S05]  /*4d50*/  BRA `(.L_x_161) ;  /* 0x0000001000d07947 */ /* 0x000fea0003800000 */
.L_x_36:
[----:B------:R-:W-:Y:S01]  /*4d60*/  ISETP.GT.AND P0, PT, R4, 0x1, PT ;  /* 0x000000010400780c */ /* 0x000fe20003f04270 */
[----:B------:R-:W-:Y:S01]  /*4d70*/  ULDC.64 UR4, c[0x0][0x5c0] ;  /* 0x0001700000047ab9 */ /* 0x000fe20000000a00 */
[-C--:B------:R-:W-:Y:S01]  /*4d80*/  FMUL R24, R24, R88.reuse ;  /* 0x0000005818187220 */ /* 0x080fe20000400000 */
[-C--:B------:R-:W-:Y:S01]  /*4d90*/  FMUL R25, R25, R88.reuse ;  /* 0x0000005819197220 */ /* 0x080fe20000400000 */
[----:B------:R-:W-:Y:S01]  /*4da0*/  ISETP.GT.AND P3, PT, R3, RZ, P0 ;  /* 0x000000ff0300720c */ /* 0x000fe20000764270 */
[-C--:B------:R-:W-:Y:S01]  /*4db0*/  FMUL R26, R26, R88.reuse ;  /* 0x000000581a1a7220 */ /* 0x080fe20000400000 */
[----:B------:R-:W-:Y:S01]  /*4dc0*/  LEA R6, P4, R92, UR4, 0x1 ;  /* 0x000000045c067c11 */ /* 0x000fe2000f8808ff */
[----:B------:R-:W-:Y:S01]  /*4dd0*/  FMUL R27, R27, R88 ;  /* 0x000000581b1b7220 */ /* 0x000fe20000400000 */
[----:B------:R-:W-:Y:S01]  /*4de0*/  F2FP.F16.F32.PACK_AB R24, RZ, R24 ;  /* 0x00000018ff18723e */ /* 0x000fe200000000ff */
[-C--:B------:R-:W-:Y:S01]  /*4df0*/  FMUL R28, R28, R88.reuse ;  /* 0x000000581c1c7220 */ /* 0x080fe20000400000 */
[----:B------:R-:W-:Y:S01]  /*4e00*/  LEA.HI.X R7, R92, UR5, R107, 0x1, P4 ;  /* 0x000000055c077c11 */ /* 0x000fe2000a0f0c6b */
[-C--:B------:R-:W-:Y:S01]  /*4e10*/  FMUL R29, R29, R88.reuse ;  /* 0x000000581d1d7220 */ /* 0x080fe20000400000 */
[----:B------:R-:W-:Y:S01]  /*4e20*/  F2FP.F16.F32.PACK_AB R25, RZ, R25 ;  /* 0x00000019ff19723e */ /* 0x000fe200000000ff */
[-C--:B------:R-:W-:Y:S01]  /*4e30*/  FMUL R30, R30, R88.reuse ;  /* 0x000000581e1e7220 */ /* 0x080fe20000400000 */
[----:B------:R-:W-:Y:S01]  /*4e40*/  SHF.L.U64.HI R99, R98, 0x4, R99 ;  /* 0x0000000462637819 */ /* 0x000fe20000010263 */
[----:B------:R-:W-:Y:S01]  /*4e50*/  @P1 STG.E.U16 desc[UR36][R6.64], R24 ;  /* 0x0000001806001986 */ /* 0x000fe2000c101524 */
[----:B------:R-:W-:Y:S01]  /*4e60*/  ISETP.GT.AND P1, PT, R4, 0x8, PT ;  /* 0x000000080400780c */ /* 0x000fe20003f24270 */
[----:B------:R-:W-:Y:S01]  /*4e70*/  FMUL R31, R31, R88 ;  /* 0x000000581f1f7220 */ /* 0x000fe20000400000 */
[C---:B------:R-:W-:Y:S01]  /*4e80*/  ISETP.GT.AND P4, PT, R3.reuse, 0x8, P0 ;  /* 0x000000080300780c */ /* 0x040fe20000784270 */
[----:B------:R-:W-:Y:S01]  /*4e90*/  @P3 STG.E.U16 desc[UR36][R6.64+0x2], R25 ;  /* 0x0000021906003986 */ /* 0x000fe2000c101524 */
[----:B------:R-:W-:Y:S01]  /*4ea0*/  LEA R8, P3, R98, R6, 0x4 ;  /* 0x0000000662087211 */ /* 0x000fe200078620ff */
[-C--:B------:R-:W-:Y:S01]  /*4eb0*/  FMUL R32, R32, R88.reuse ;  /* 0x0000005820207220 */ /* 0x080fe20000400000 */
[----:B------:R-:W-:Y:S01]  /*4ec0*/  ISETP.GT.AND P2, PT, R3, 0x8, P2 ;  /* 0x000000080300780c */ /* 0x000fe20001744270 */
[-C--:B------:R-:W-:Y:S01]  /*4ed0*/  FMUL R33, R33, R88.reuse ;  /* 0x0000005821217220 */ /* 0x080fe20000400000 */
[----:B------:R-:W-:Y:S01]  /*4ee0*/  ISETP.GT.AND P0, PT, R4, 0x9, PT ;  /* 0x000000090400780c */ /* 0x000fe20003f04270 */
[----:B------:R-:W-:Y:S01]  /*4ef0*/  IMAD.X R9, R99, 0x1, R7, P3 ;  /* 0x0000000163097824 */ /* 0x000fe200018e0607 */
[C---:B------:R-:W-:Y:S01]  /*4f00*/  ISETP.GT.AND P5, PT, R3.reuse, RZ, P1 ;  /* 0x000000ff0300720c */ /* 0x040fe20000fa4270 */
[-C--:B------:R-:W-:Y:S01]  /*4f10*/  FMUL R34, R34, R88.reuse ;  /* 0x0000005822227220 */ /* 0x080fe20000400000 */
[----:B------:R-:W-:Y:S01]  /*4f20*/  ISETP.GT.AND P3, PT, R3, RZ, P0 ;  /* 0x000000ff0300720c */ /* 0x000fe20000764270 */
[----:B------:R-:W-:Y:S01]  /*4f30*/  FMUL R35, R35, R88 ;  /* 0x0000005823237220 */ /* 0x000fe20000400000 */
[----:B------:R-:W-:Y:S01]  /*4f40*/  F2FP.F16.F32.PACK_AB R26, RZ, R26 ;  /* 0x0000001aff1a723e */ /* 0x000fe200000000ff */
[-C--:B------:R-:W-:Y:S01]  /*4f50*/  FMUL R36, R36, R88.reuse ;  /* 0x0000005824247220 */ /* 0x080fe20000400000 */
[----:B------:R-:W-:Y:S01]  /*4f60*/  F2FP.F16.F32.PACK_AB R27, RZ, R27 ;  /* 0x0000001bff1b723e */ /* 0x000fe200000000ff */
[----:B------:R-:W-:Y:S01]  /*4f70*/  FMUL R37, R37, R88 ;  /* 0x0000005825257220 */ /* 0x000fe20000400000 */
[----:B------:R-:W-:Y:S01]  /*4f80*/  F2FP.F16.F32.PACK_AB R28, RZ, R28 ;  /* 0x0000001cff1c723e */ /* 0x000fe200000000ff */
[----:B------:R-:W-:Y:S01]  /*4f90*/  @P2 STG.E.U16 desc[UR36][R8.64], R26 ;  /* 0x0000001a08002986 */ /* 0x000fe2000c101524 */
[----:B------:R-:W-:Y:S01]  /*4fa0*/  F2FP.F16.F32.PACK_AB R29, RZ, R29 ;  /* 0x0000001dff1d723e */ /* 0x000fe200000000ff */
[-C--:B------:R-:W-:Y:S01]  /*4fb0*/  FMUL R38, R38, R88.reuse ;  /* 0x0000005826267220 */ /* 0x080fe20000400000 */
[----:B------:R-:W-:Y:S01]  /*4fc0*/  ISETP.GT.AND P2, PT, R3, 0x8, P1 ;  /* 0x000000080300780c */ /* 0x000fe20000f44270 */
[----:B------:R-:W-:Y:S01]  /*4fd0*/  @P4 STG.E.U16 desc[UR36][R8.64+0x2], R27 ;  /* 0x0000021b08004986 */ /* 0x000fe2000c101524 */
[----:B------:R-:W-:Y:S01]  /*4fe0*/  ISETP.GT.AND P1, PT, R4, 0x10, PT ;  /* 0x000000100400780c */ /* 0x000fe20003f24270 */
[----:B------:R-:W-:Y:S01]  /*4ff0*/  FMUL R39, R39, R88 ;  /* 0x0000005827277220 */ /* 0x000fe20000400000 */
[----:B------:R-:W-:Y:S01]  /*5000*/  F2FP.F16.F32.PACK_AB R30, RZ, R30 ;  /* 0x0000001eff1e723e */ /* 0x000fe200000000ff */
[----:B------:R-:W-:Y:S01]  /*5010*/  @P5 STG.E.U16 desc[UR36][R6.64+0x10], R28 ;  /* 0x0000101c06005986 */ /* 0x000fe2000c101524 */
[C---:B------:R-:W-:Y:S01]  /*5020*/  ISETP.GT.AND P4, PT, R3.reuse, RZ, P1 ;  /* 0x000000ff0300720c */ /* 0x040fe20000f84270 */
[-C--:B------:R-:W-:Y:S01]  /*5030*/  FMUL R40, R40, R88.reuse ;  /* 0x0000005828287220 */ /* 0x080fe20000400000 */
[----:B------:R-:W-:Y:S01]  /*5040*/  F2FP.F16.F32.PACK_AB R31, RZ, R31 ;  /* 0x0000001fff1f723e */ /* 0x000fe200000000ff */
[----:B------:R-:W-:Y:S01]  /*5050*/  @P3 STG.E.U16 desc[UR36][R6.64+0x12], R29 ;  /* 0x0000121d06003986 */ /* 0x000fe2000c101524 */
[----:B------:R-:W-:Y:S01]  /*5060*/  ISETP.GT.AND P3, PT, R3, 0x8, P0 ;  /* 0x000000080300780c */ /* 0x000fe20000764270 */
[----:B------:R-:W-:Y:S01]  /*5070*/  FMUL R41, R41, R88 ;  /* 0x0000005829297220 */ /* 0x000fe20000400000 */
[----:B------:R-:W-:Y:S01]  /*5080*/  ISETP.GT.AND P0, PT, R4, 0x11, PT ;  /* 0x000000110400780c */ /* 0x000fe20003f04270 */
[----:B------:R-:W-:Y:S01]  /*5090*/  @P2 STG.E.U16 desc[UR36][R8.64+0x10], R30 ;  /* 0x0000101e08002986 */ /* 0x000fe2000c101524 */
[----:B------:R-:W-:Y:S01]  /*50a0*/  F2FP.F16.F32.PACK_AB R32, RZ, R32 ;  /* 0x00000020ff20723e */ /* 0x000fe200000000ff */
[-C--:B------:R-:W-:Y:S01]  /*50b0*/  FMUL R42, R42, R88.reuse ;  /* 0x000000582a2a7220 */ /* 0x080fe20000400000 */
[----:B------:R-:W-:Y:S01]  /*50c0*/  ISETP.GT.AND P5, PT, R3, RZ, P0 ;  /* 0x000000ff0300720c */ /* 0x000fe200007a4270 */
[-C--:B------:R-:W-:Y:S01]  /*50d0*/  FMUL R43, R43, R88.reuse ;  /* 0x000000582b2b7220 */ /* 0x080fe20000400000 */
[----:B------:R-:W-:Y:S01]  /*50e0*/  ISETP.GT.AND P2, PT, R3, 0x8, P1 ;  /* 0x000000080300780c */ /* 0x000fe20000f44270 */
[-C--:B------:R-:W-:Y:S01]  /*50f0*/  FMUL R44, R44, R88.reuse ;  /* 0x000000582c2c7220 */ /* 0x080fe20000400000 */
[----:B------:R-:W-:Y:S01]  /*5100*/  ISETP.GT.AND P1, PT, R4, 0x18, PT ;  /* 0x000000180400780c */ /* 0x000fe20003f24270 */
[-C--:B------:R-:W-:Y:S01]  /*5110*/  FMUL R45, R45, R88.reuse ;  /* 0x000000582d2d7220 */ /* 0x080fe20000400000 */
[----:B------:R-:W-:Y:S01]  /*5120*/  F2FP.F16.F32.PACK_AB R33, RZ, R33 ;  /* 0x00000021ff21723e */ /* 0x000fe200000000ff */
[----:B------:R-:W-:Y:S01]  /*5130*/  @P3 STG.E.U16 desc[UR36][R8.64+0x12], R31 ;  /* 0x0000121f08003986 */ /* 0x000fe2000c101524 */
[C---:B------:R-:W-:Y:S01]  /*5140*/  ISETP.GT.AND P3, PT, R3.reuse, 0x8, P0 ;  /* 0x000000080300780c */ /* 0x040fe20000764270 */
[-C--:B------:R-:W-:Y:S01]  /*5150*/  FMUL R46, R46, R88.reuse ;  /* 0x000000582e2e7220 */ /* 0x080fe20000400000 */
[----:B------:R-:W-:Y:S01]  /*5160*/  ISETP.GT.AND P0, PT, R4, 0x19, PT ;  /* 0x000000190400780c */ /* 0x000fe20003f04270 */
[----:B------:R-:W-:Y:S01]  /*5170*/  @P4 STG.E.U16 desc[UR36][R6.64+0x20], R32 ;  /* 0x0000202006004986 */ /* 0x000fe2000c101524 */
[----:B------:R-:W-:Y:S01]  /*5180*/  ISETP.GT.AND P4, PT, R3, RZ, P1 ;  /* 0x000000ff0300720c */ /* 0x000fe20000f84270 */
[----:B------:R-:W-:Y:S01]  /*5190*/  FMUL R47, R47, R88 ;  /* 0x000000582f2f7220 */ /* 0x000fe20000400000 */
[----:B------:R-:W-:Y:S01]  /*51a0*/  F2FP.F16.F32.PACK_AB R34, RZ, R34 ;  /* 0x00000022ff22723e */ /* 0x000fe200000000ff */
[----:B------:R-:W-:Y:S01]  /*51b0*/  @P5 STG.E.U16 desc[UR36][R6.64+0x22], R33 ;  /* 0x0000222106005986 */ /* 0x000fe2000c101524 */
[----:B------:R-:W-:Y:S01]  /*51c0*/  ISETP.GT.AND P5, PT, R3, RZ, P0 ;  /* 0x000000ff0300720c */ /* 0x000fe200007a4270 */
[----:B------:R-:W-:Y:S01]  /*51d0*/  FMUL R48, R48, R88 ;  /* 0x0000005830307220 */ /* 0x000fe20000400000 */
[----:B------:R-:W-:Y:S01]  /*51e0*/  F2FP.F16.F32.PACK_AB R35, RZ, R35 ;  /* 0x00000023ff23723e */ /* 0x000fe200000000ff */
[----:B------:R-:W-:Y:S01]  /*51f0*/  @P2 STG.E.U16 desc[UR36][R8.64+0x20], R34 ;  /* 0x0000202208002986 */ /* 0x000fe2000c101524 */
[----:B------:R-:W-:Y:S01]  /*5200*/  F2FP.F16.F32.PACK_AB R36, RZ, R36 ;  /* 0x00000024ff24723e */ /* 0x000fe200000000ff */
[-C--:B------:R-:W-:Y:S01]  /*5210*/  FMUL R49, R49, R88.reuse ;  /* 0x0000005831317220 */ /* 0x080fe20000400000 */
[C---:B------:R-:W-:Y:S01]  /*5220*/  ISETP.GT.AND P2, PT, R3.reuse, 0x8, P1 ;  /* 0x000000080300780c */ /* 0x040fe20000f44270 */
[----:B------:R-:W-:Y:S01]  /*5230*/  @P3 STG.E.U16 desc[UR36][R8.64+0x22], R35 ;  /* 0x0000222308003986 */ /* 0x000fe2000c101524 */
[----:B------:R-:W-:Y:S01]  /*5240*/  ISETP.GT.AND P1, PT, R4, 0x20, PT ;  /* 0x000000200400780c */ /* 0x000fe20003f24270 */
[-C--:B------:R-:W-:Y:S01]  /*5250*/  FMUL R50, R50, R88.reuse ;  /* 0x0000005832327220 */ /* 0x080fe20000400000 */
[----:B------:R-:W-:Y:S01]  /*5260*/  F2FP.F16.F32.PACK_AB R37, RZ, R37 ;  /* 0x00000025ff25723e */ /* 0x000fe200000000ff */
[----:B------:R-:W-:Y:S01]  /*5270*/  @P4 STG.E.U16 desc[UR36][R6.64+0x30], R36 ;  /* 0x0000302406004986 */ /* 0x000fe2000c101524 */
[----:B------:R-:W-:Y:S01]  /*5280*/  ISETP.GT.AND P3, PT, R3, 0x8, P0 ;  /* 0x000000080300780c */ /* 0x000fe20000764270 */
[-C--:B------:R-:W-:Y:S01]  /*5290*/  FMUL R51, R51, R88.reuse ;  /* 0x0000005833337220 */ /* 0x080fe20000400000 */
[----:B------:R-:W-:Y:S01]  /*52a0*/  ISETP.GT.AND P0, PT, R4, 0x21, PT ;  /* 0x000000210400780c */ /* 0x000fe20003f04270 */
[----:B------:R-:W-:Y:S01]  /*52b0*/  @P5 STG.E.U16 desc[UR36][R6.64+0x32], R37 ;  /* 0x0000322506005986 */ /* 0x000fe2000c101524 */
[----:B------:R-:W-:Y:S01]  /*52c0*/  ISETP.GT.AND P4, PT, R3, RZ, P1 ;  /* 0x000000ff0300720c */ /* 0x000fe20000f84270 */
[----:B------:R-:W-:Y:S01]  /*52d0*/  FMUL R52, R52, R88 ;  /* 0x0000005834347220 */ /* 0x000fe20000400000 */
[----:B------:R-:W-:Y:S01]  /*52e0*/  F2FP.F16.F32.PACK_AB R38, RZ, R38 ;  /* 0x00000026ff26723e */ /* 0x000fe200000000ff */
[-C--:B------:R-:W-:Y:S01]  /*52f0*/  FMUL R53, R53, R88.reuse ;  /* 0x0000005835357220 */ /* 0x080fe20000400000 */
        /* <DEDUP_REMOVED lines=113> */
[----:B------:R-:W-:Y:S01]  /*5a10*/  FMUL R87, R87, R88 ;  /* 0x0000005857577220 */ /* 0x000fe20000400000 */
[----:B------:R-:W-:Y:S01]  /*5a20*/  ISETP.GT.AND P0, PT, R4, 0x51, PT ;  /* 0x000000510400780c */ /* 0x000fe20003f04270 */
[----:B------:R-:W-:Y:S01]  /*5a30*/  @P5 STG.E.U16 desc[UR36][R6.64+0x92], R61 ;  /* 0x0000923d06005986 */ /* 0x000fe2000c101524 */
[----:B------:R-:W-:-:S02]  /*5a40*/  ISETP.GT.AND P4, PT, R3, RZ, P1 ;  /* 0x000000ff0300720c */ /* 0x000fc40000f84270 */
[----:B------:R-:W-:Y:S02]  /*5a50*/  F2FP.F16.F32.PACK_AB R62, RZ, R62 ;  /* 0x0000003eff3e723e */ /* 0x000fe400000000ff */
[C---:B------:R-:W-:Y:S02]  /*5a60*/  ISETP.GT.AND P5, PT, R3.reuse, RZ, P0 ;  /* 0x000000ff0300720c */ /* 0x040fe400007a4270 */
[----:B------:R-:W-:Y:S01]  /*5a70*/  F2FP.F16.F32.PACK_AB R63, RZ, R63 ;  /* 0x0000003fff3f723e */ /* 0x000fe200000000ff */
[----:B------:R-:W-:Y:S01]  /*5a80*/  @P2 STG.E.U16 desc[UR36][R8.64+0x90], R62 ;  /* 0x0000903e08002986 */ /* 0x000fe2000c101524 */
[----:B------:R-:W-:Y:S02]  /*5a90*/  F2FP.F16.F32.PACK_AB R64, RZ, R64 ;  /* 0x00000040ff40723e */ /* 0x000fe400000000ff */
[----:B------:R-:W-:Y:S01]  /*5aa0*/  ISETP.GT.AND P2, PT, R3, 0x8, P1 ;  /* 0x000000080300780c */ /* 0x000fe20000f44270 */
[----:B------:R-:W-:Y:S01]  /*5ab0*/  @P3 STG.E.U16 desc[UR36][R8.64+0x92], R63 ;  /* 0x0000923f08003986 */ /* 0x000fe2000c101524 */
[----:B------:R-:W-:-:S02]  /*5ac0*/  ISETP.GT.AND P1, PT, R4, 0x58, PT ;  /* 0x000000580400780c */ /* 0x000fc40003f24270 */
[----:B------:R-:W-:Y:S01]  /*5ad0*/  F2FP.F16.F32.PACK_AB R65, RZ, R65 ;  /* 0x00000041ff41723e */ /* 0x000fe200000000ff */
[----:B------:R-:W-:Y:S01]  /*5ae0*/  @P4 STG.E.U16 desc[UR36][R6.64+0xa0], R64 ;  /* 0x0000a04006004986 */ /* 0x000fe2000c101524 */
[C---:B------:R-:W-:Y:S02]  /*5af0*/  ISETP.GT.AND P3, PT, R3.reuse, 0x8, P0 ;  /* 0x000000080300780c */ /* 0x040fe40000764270 */
[----:B------:R-:W-:Y:S01]  /*5b00*/  ISETP.GT.AND P0, PT, R4, 0x59, PT ;  /* 0x000000590400780c */ /* 0x000fe20003f04270 */
[----:B------:R-:W-:Y:S01]  /*5b10*/  @P5 STG.E.U16 desc[UR36][R6.64+0xa2], R65 ;  /* 0x0000a24106005986 */ /* 0x000fe2000c101524 */
[C---:B------:R-:W-:Y:S02]  /*5b20*/  ISETP.GT.AND P4, PT, R3.reuse, RZ, P1 ;  /* 0x000000ff0300720c */ /* 0x040fe40000f84270 */
[----:B------:R-:W-:Y:S02]  /*5b30*/  F2FP.F16.F32.PACK_AB R66, RZ, R66 ;  /* 0x00000042ff42723e */ /* 0x000fe400000000ff */
[----:B------:R-:W-:-:S02]  /*5b40*/  ISETP.GT.AND P5, PT, R3, RZ, P0 ;  /* 0x000000ff0300720c */ /* 0x000fc400007a4270 */
[----:B------:R-:W-:Y:S01]  /*5b50*/  F2FP.F16.F32.PACK_AB R67, RZ, R67 ;  /* 0x00000043ff43723e */ /* 0x000fe200000000ff */
[----:B------:R-:W-:Y:S01]  /*5b60*/  @P2 STG.E.U16 desc[UR36][R8.64+0xa0], R66 ;  /* 0x0000a04208002986 */ /* 0x000fe2000c101524 */
[----:B------:R-:W-:Y:S02]  /*5b70*/  F2FP.F16.F32.PACK_AB R68, RZ, R68 ;  /* 0x00000044ff44723e */ /* 0x000fe400000000ff */
[C---:B------:R-:W-:Y:S01]  /*5b80*/  ISETP.GT.AND P2, PT, R3.reuse, 0x8, P1 ;  /* 0x000000080300780c */ /* 0x040fe20000f44270 */
[----:B------:R-:W-:Y:S01]  /*5b90*/  @P3 STG.E.U16 desc[UR36][R8.64+0xa2], R67 ;  /* 0x0000a24308003986 */ /* 0x000fe2000c101524 */
[----:B------:R-:W-:Y:S02]  /*5ba0*/  ISETP.GT.AND P1, PT, R4, 0x60, PT ;  /* 0x000000600400780c */ /* 0x000fe40003f24270 */
[----:B------:R-:W-:Y:S01]  /*5bb0*/  F2FP.F16.F32.PACK_AB R69, RZ, R69 ;  /* 0x00000045ff45723e */ /* 0x000fe200000000ff */
[----:B------:R-:W-:Y:S01]  /*5bc0*/  @P4 STG.E.U16 desc[UR36][R6.64+0xb0], R68 ;  /* 0x0000b04406004986 */ /* 0x000fe2000c101524 */
[----:B------:R-:W-:-:S02]  /*5bd0*/  ISETP.GT.AND P3, PT, R3, 0x8, P0 ;  /* 0x000000080300780c */ /* 0x000fc40000764270 */
[----:B------:R-:W-:Y:S01]  /*5be0*/  ISETP.GT.AND P0, PT, R4, 0x61, PT ;  /* 0x000000610400780c */ /* 0x000fe20003f04270 */
[----:B------:R-:W-:Y:S01]  /*5bf0*/  @P5 STG.E.U16 desc[UR36][R6.64+0xb2], R69 ;  /* 0x0000b24506005986 */ /* 0x000fe2000c101524 */
[C---:B------:R-:W-:Y:S02]  /*5c00*/  ISETP.GT.AND P4, PT, R3.reuse, RZ, P1 ;  /* 0x000000ff0300720c */ /* 0x040fe40000f84270 */
[----:B------:R-:W-:Y:S02]  /*5c10*/  ISETP.GT.AND P5, PT, R3, RZ, P0 ;  /* 0x000000ff0300720c */ /* 0x000fe400007a4270 */
[----:B------:R-:W-:Y:S02]  /*5c20*/  F2FP.F16.F32.PACK_AB R70, RZ, R70 ;  /* 0x00000046ff46723e */ /* 0x000fe400000000ff */
[----:B------:R-:W-:Y:S02]  /*5c30*/  F2FP.F16.F32.PACK_AB R71, RZ, R71 ;  /* 0x00000047ff47723e */ /* 0x000fe400000000ff */
[----:B------:R-:W-:Y:S01]  /*5c40*/  F2FP.F16.F32.PACK_AB R72, RZ, R72 ;  /* 0x00000048ff48723e */ /* 0x000fe200000000ff */
[----:B------:R-:W-:Y:S01]  /*5c50*/  @P2 STG.E.U16 desc[UR36][R8.64+0xb0], R70 ;  /* 0x0000b04608002986 */ /* 0x000fe2000c101524 */
[----:B------:R-:W-:-:S02]  /*5c60*/  F2FP.F16.F32.PACK_AB R73, RZ, R73 ;  /* 0x00000049ff49723e */ /* 0x000fc400000000ff */
[C---:B------:R-:W-:Y:S01]  /*5c70*/  ISETP.GT.AND P1, PT, R3.reuse, 0x8, P1 ;  /* 0x000000080300780c */ /* 0x040fe20000f24270 */
[----:B------:R-:W-:Y:S01]  /*5c80*/  @P3 STG.E.U16 desc[UR36][R8.64+0xb2], R71 ;  /* 0x0000b24708003986 */ /* 0x000fe2000c101524 */
[C---:B------:R-:W-:Y:S02]  /*5c90*/  ISETP.GT.AND P2, PT, R3.reuse, 0x8, P0 ;  /* 0x000000080300780c */ /* 0x040fe40000744270 */
[C---:B------:R-:W-:Y:S01]  /*5ca0*/  ISETP.GT.AND P0, PT, R4.reuse, 0x69, PT ;  /* 0x000000690400780c */ /* 0x040fe20003f04270 */
[----:B------:R-:W-:Y:S01]  /*5cb0*/  @P4 STG.E.U16 desc[UR36][R6.64+0xc0], R72 ;  /* 0x0000c04806004986 */ /* 0x000fe2000c101524 */
[----:B------:R-:W-:Y:S02]  /*5cc0*/  ISETP.GT.AND P4, PT, R4, 0x68, PT ;  /* 0x000000680400780c */ /* 0x000fe40003f84270 */
[----:B------:R-:W-:Y:S01]  /*5cd0*/  F2FP.F16.F32.PACK_AB R74, RZ, R74 ;  /* 0x0000004aff4a723e */ /* 0x000fe200000000ff */
[----:B------:R-:W-:Y:S01]  /*5ce0*/  @P5 STG.E.U16 desc[UR36][R6.64+0xc2], R73 ;  /* 0x0000c24906005986 */ /* 0x000fe2000c101524 */
[----:B------:R-:W-:-:S02]  /*5cf0*/  ISETP.GT.AND P5, PT, R3, RZ, P4 ;  /* 0x000000ff0300720c */ /* 0x000fc400027a4270 */
[C---:B------:R-:W-:Y:S01]  /*5d00*/  ISETP.GT.AND P3, PT, R3.reuse, RZ, P0 ;  /* 0x000000ff0300720c */ /* 0x040fe20000764270 */
[----:B------:R-:W-:Y:S01]  /*5d10*/  @P1 STG.E.U16 desc[UR36][R8.64+0xc0], R74 ;  /* 0x0000c04a08001986 */ /* 0x000fe2000c101524 */
[----:B------:R-:W-:Y:S02]  /*5d20*/  F2FP.F16.F32.PACK_AB R75, RZ, R75 ;  /* 0x0000004bff4b723e */ /* 0x000fe400000000ff */
[----:B------:R-:W-:Y:S02]  /*5d30*/  F2FP.F16.F32.PACK_AB R76, RZ, R76 ;  /* 0x0000004cff4c723e */ /* 0x000fe400000000ff */
[C---:B------:R-:W-:Y:S01]  /*5d40*/  ISETP.GT.AND P4, PT, R3.reuse, 0x8, P4 ;  /* 0x000000080300780c */ /* 0x040fe20002784270 */
[----:B------:R-:W-:Y:S01]  /*5d50*/  @P2 STG.E.U16 desc[UR36][R8.64+0xc2], R75 ;  /* 0x0000c24b08002986 */ /* 0x000fe2000c101524 */
[----:B------:R-:W-:Y:S02]  /*5d60*/  F2FP.F16.F32.PACK_AB R77, RZ, R77 ;  /* 0x0000004dff4d723e */ /* 0x000fe400000000ff */
[----:B------:R-:W-:Y:S01]  /*5d70*/  ISETP.GT.AND P2, PT, R4, 0x71, PT ;  /* 0x000000710400780c */ /* 0x000fe20003f44270 */
[----:B------:R-:W-:Y:S01]  /*5d80*/  @P5 STG.E.U16 desc[UR36][R6.64+0xd0], R76 ;  /* 0x0000d04c06005986 */ /* 0x000fe2000c101524 */
[----:B------:R-:W-:-:S02]  /*5d90*/  ISETP.GT.AND P5, PT, R3, 0x8, P0 ;  /* 0x000000080300780c */ /* 0x000fc400007a4270 */
[C---:B------:R-:W-:Y:S01]  /*5da0*/  ISETP.GT.AND P1, PT, R4.reuse, 0x78, PT ;  /* 0x000000780400780c */ /* 0x040fe20003f24270 */
[----:B------:R-:W-:Y:S01]  /*5db0*/  @P3 STG.E.U16 desc[UR36][R6.64+0xd2], R77 ;  /* 0x0000d24d06003986 */ /* 0x000fe2000c101524 */
[C---:B------:R-:W-:Y:S02]  /*5dc0*/  ISETP.GT.AND P3, PT, R4.reuse, 0x70, PT ;  /* 0x000000700400780c */ /* 0x040fe40003f64270 */
[----:B------:R-:W-:Y:S01]  /*5dd0*/  ISETP.GT.AND P0, PT, R4, 0x79, PT ;  /* 0x000000790400780c */ /* 0x000fe20003f04270 */
[----:B------:R-:W-:Y:S01]  /*5de0*/  @P4 IMAD.MOV.U32 R4, RZ, RZ, R8 ;  /* 0x000000ffff044224 */ /* 0x000fe200078e0008 */
[----:B------:R-:W-:Y:S01]  /*5df0*/  F2FP.F16.F32.PACK_AB R78, RZ, R78 ;  /* 0x0000004eff4e723e */ /* 0x000fe200000000ff */
[----:B------:R-:W-:Y:S01]  /*5e00*/  @P4 IMAD.MOV.U32 R5, RZ, RZ, R9 ;  /* 0x000000ffff054224 */ /* 0x000fe200078e0009 */
[----:B------:R-:W-:Y:S02]  /*5e10*/  F2FP.F16.F32.PACK_AB R79, RZ, R79 ;  /* 0x0000004fff4f723e */ /* 0x000fe400000000ff */
[----:B------:R-:W-:-:S02]  /*5e20*/  F2FP.F16.F32.PACK_AB R80, RZ, R80 ;  /* 0x00000050ff50723e */ /* 0x000fc400000000ff */
[----:B------:R0:W-:Y:S01]  /*5e30*/  @P4 STG.E.U16 desc[UR36][R4.64+0xd0], R78 ;  /* 0x0000d04e04004986 */ /* 0x0001e2000c101524 */
[C---:B------:R-:W-:Y:S02]  /*5e40*/  ISETP.GT.AND P4, PT, R3.reuse, RZ, P2 ;  /* 0x000000ff0300720c */ /* 0x040fe40001784270 */
[----:B------:R-:W-:Y:S02]  /*5e50*/  F2FP.F16.F32.PACK_AB R81, RZ, R81 ;  /* 0x00000051ff51723e */ /* 0x000fe400000000ff */
[----:B------:R-:W-:Y:S02]  /*5e60*/  ISETP.GT.AND P2, PT, R3, 0x8, P2 ;  /* 0x000000080300780c */ /* 0x000fe40001744270 */
[----:B------:R-:W-:Y:S02]  /*5e70*/  F2FP.F16.F32.PACK_AB R82, RZ, R82 ;  /* 0x00000052ff52723e */ /* 0x000fe400000000ff */
[----:B------:R-:W-:Y:S02]  /*5e80*/  F2FP.F16.F32.PACK_AB R83, RZ, R83 ;  /* 0x00000053ff53723e */ /* 0x000fe400000000ff */
[----:B------:R-:W-:Y:S01]  /*5e90*/  F2FP.F16.F32.PACK_AB R84, RZ, R84 ;  /* 0x00000054ff54723e */ /* 0x000fe200000000ff */
[----:B0-----:R-:W-:Y:S01]  /*5ea0*/  @P5 IMAD.MOV.U32 R4, RZ, RZ, R8 ;  /* 0x000000ffff045224 */ /* 0x001fe200078e0008 */
[----:B------:R-:W-:Y:S01]  /*5eb0*/  F2FP.F16.F32.PACK_AB R85, RZ, R85 ;  /* 0x00000055ff55723e */ /* 0x000fe200000000ff */
[----:B------:R-:W-:Y:S01]  /*5ec0*/  @P5 IMAD.MOV.U32 R5, RZ, RZ, R9 ;  /* 0x000000ffff055224 */ /* 0x000fe200078e0009 */
[----:B------:R-:W-:-:S02]  /*5ed0*/  F2FP.F16.F32.PACK_AB R86, RZ, R86 ;  /* 0x00000056ff56723e */ /* 0x000fc400000000ff */
[----:B------:R-:W-:Y:S02]  /*5ee0*/  F2FP.F16.F32.PACK_AB R87, RZ, R87 ;  /* 0x00000057ff57723e */ /* 0x000fe400000000ff */
[----:B------:R0:W-:Y:S01]  /*5ef0*/  @P5 STG.E.U16 desc[UR36][R4.64+0xd2], R79 ;  /* 0x0000d24f04005986 */ /* 0x0001e2000c101524 */
[C---:B------:R-:W-:Y:S02]  /*5f00*/  ISETP.GT.AND P5, PT, R3.reuse, RZ, P3 ;  /* 0x000000ff0300720c */ /* 0x040fe40001fa4270 */
[----:B------:R-:W-:-:S11]  /*5f10*/  ISETP.GT.AND P3, PT, R3, 0x8, P3 ;  /* 0x000000080300780c */ /* 0x000fd60001f64270 */
[----:B0-----:R-:W-:Y:S02]  /*5f20*/  @P5 IMAD.MOV.U32 R4, RZ, RZ, R6 ;  /* 0x000000ffff045224 */ /* 0x001fe400078e0006 */
[----:B------:R-:W-:-:S05]  /*5f30*/  @P5 IMAD.MOV.U32 R5, RZ, RZ, R7 ;  /* 0x000000ffff055224 */ /* 0x000fca00078e0007 */
[----:B------:R0:W-:Y:S01]  /*5f40*/  @P5 STG.E.U16 desc[UR36][R4.64+0xe0], R80 ;  /* 0x0000e05004005986 */ /* 0x0001e2000c101524 */
[C---:B------:R-:W-:Y:S02]  /*5f50*/  ISETP.GT.AND P5, PT, R3.reuse, RZ, P0 ;  /* 0x000000ff0300720c */ /* 0x040fe400007a4270 */
[----:B------:R-:W-:Y:S01]  /*5f60*/  ISETP.GT.AND P0, PT, R3, 0x8, P0 ;  /* 0x000000080300780c */ /* 0x000fe20000704270 */
[----:B0-----:R-:W-:Y:S02]  /*5f70*/  @P4 IMAD.MOV.U32 R4, RZ, RZ, R6 ;  /* 0x000000ffff044224 */ /* 0x001fe400078e0006 */
[----:B------:R-:W-:-:S05]  /*5f80*/  @P4 IMAD.MOV.U32 R5, RZ, RZ, R7 ;  /* 0x000000ffff054224 */ /* 0x000fca00078e0007 */
[----:B------:R0:W-:Y:S01]  /*5f90*/  @P4 STG.E.U16 desc[UR36][R4.64+0xe2], R81 ;  /* 0x0000e25104004986 */ /* 0x0001e2000c101524 */
[C---:B------:R-:W-:Y:S02]  /*5fa0*/  ISETP.GT.AND P4, PT, R3.reuse, RZ, P1 ;  /* 0x000000ff0300720c */ /* 0x040fe40000f84270 */
[----:B------:R-:W-:Y:S01]  /*5fb0*/  ISETP.GT.AND P1, PT, R3, 0x8, P1 ;  /* 0x000000080300780c */ /* 0x000fe20000f24270 */
[----:B0-----:R-:W-:Y:S02]  /*5fc0*/  @P3 IMAD.MOV.U32 R4, RZ, RZ, R8 ;  /* 0x000000ffff043224 */ /* 0x001fe400078e0008 */
[----:B------:R-:W-:-:S05]  /*5fd0*/  @P3 IMAD.MOV.U32 R5, RZ, RZ, R9 ;  /* 0x000000ffff053224 */ /* 0x000fca00078e0009 */
[----:B------:R0:W-:Y:S02]  /*5fe0*/  @P3 STG.E.U16 desc[UR36][R4.64+0xe0], R82 ;  /* 0x0000e05204003986 */ /* 0x0001e4000c101524 */
[----:B0-----:R-:W-:Y:S02]  /*5ff0*/  @P2 IMAD.MOV.U32 R4, RZ, RZ, R8 ;  /* 0x000000ffff042224 */ /* 0x001fe400078e0008 */
[----:B------:R-:W-:-:S05]  /*6000*/  @P2 IMAD.MOV.U32 R5, RZ, RZ, R9 ;  /* 0x000000ffff052224 */ /* 0x000fca00078e0009 */
[----:B------:R0:W-:Y:S02]  /*6010*/  @P2 STG.E.U16 desc[UR36][R4.64+0xe2], R83 ;  /* 0x0000e25304002986 */ /* 0x0001e4000c101524 */
[----:B0-----:R-:W-:Y:S02]  /*6020*/  @P4 IMAD.MOV.U32 R4, RZ, RZ, R6 ;  /* 0x000000ffff044224 */ /* 0x001fe400078e0006 */
[----:B------:R-:W-:-:S05]  /*6030*/  @P4 IMAD.MOV.U32 R5, RZ, RZ, R7 ;  /* 0x000000ffff054224 */ /* 0x000fca00078e0007 */
[----:B------:R0:W-:Y:S04]  /*6040*/  @P4 STG.E.U16 desc[UR36][R4.64+0xf0], R84 ;  /* 0x0000f05404004986 */ /* 0x0001e8000c101524 */
[----:B------:R1:W-:Y:S01]  /*6050*/  @P5 STG.E.U16 desc[UR36][R6.64+0xf2], R85 ;  /* 0x0000f25506005986 */ /* 0x0003e2000c101524 */
[----:B0-----:R-:W-:Y:S02]  /*6060*/  @P1 IMAD.MOV.U32 R4, RZ, RZ, R8 ;  /* 0x000000ffff041224 */ /* 0x001fe400078e0008 */
[----:B------:R-:W-:-:S05]  /*6070*/  @P1 IMAD.MOV.U32 R5, RZ, RZ, R9 ;  /* 0x000000ffff051224 */ /* 0x000fca00078e0009 */
[----:B------:R1:W-:Y:S04]  /*6080*/  @P1 STG.E.U16 desc[UR36][R4.64+0xf0], R86 ;  /* 0x0000f05604001986 */ /* 0x0003e8000c101524 */
[----:B------:R1:W-:Y:S02]  /*6090*/  @P0 STG.E.U16 desc[UR36][R8.64+0xf2], R87 ;  /* 0x0000f25708000986 */ /* 0x0003e4000c101524 */
.L_x_161:
[----:B------:R-:W-:Y:S05]  /*60a0*/  BSYNC B0 ;  /* 0x0000000000007941 */ /* 0x000fea0003800000 */
.L_x_35:
[----:B------:R-:W-:Y:S01]  /*60b0*/  ULDC UR4, c[0x0][0xc] ;  /* 0x0000030000047ab9 */ /* 0x000fe20000000800 */
[----:B------:R-:W-:Y:S01]  /*60c0*/  ULDC UR5, c[0x0][0x10] ;  /* 0x0000040000057ab9 */ /* 0x000fe20000000800 */
[----:B------:R-:W4:Y:S01]  /*60d0*/  LDC R3, c[0x0][0x14] ;  /* 0x00000500ff037b82 */ /* 0x000f220000000800 */
[----:B------:R-:W-:Y:S01]  /*60e0*/  UIMAD.WIDE.U32 UR4, UR4, UR5, URZ ;  /* 0x00000005040472a5 */ /* 0x000fe2000f8e003f */
[----:B------:R-:W-:Y:S02]  /*60f0*/  IMAD.MOV.U32 R93, RZ, RZ, -0x1 ;  /* 0xffffffffff5d7424 */ /* 0x000fe400078e00ff */
[----:B------:R-:W-:-:S03]  /*6100*/  IMAD.MOV.U32 R91, RZ, RZ, -0x1 ;  /* 0xffffffffff5b7424 */ /* 0x000fc600078e00ff */
[----:B----4-:R-:W-:-:S04]  /*6110*/  IMAD.WIDE.U32 R16, R3, UR4, R16 ;  /* 0x0000000403107c25 */ /* 0x010fc8000f8e0010 */
[----:B------:R-:W-:Y:S01]  /*6120*/  IMAD R3, R3, UR5, RZ ;  /* 0x0000000503037c24 */ /* 0x000fe2000f8e02ff */
[----:B------:R-:W-:Y:S02]  /*6130*/  ULDC.64 UR4, c[0x0][0x650] ;  /* 0x0001940000047ab9 */ /* 0x000fe40000000a00 */
[----:B------:R-:W-:Y:S01]  /*6140*/  ISETP.GE.U32.AND P0, PT, R16, UR4, PT ;  /* 0x0000000410007c0c */ /* 0x000fe2000bf06070 */
[--C-:B------:R-:W-:Y:S01]  /*6150*/  IMAD.IADD R17, R17, 0x1, R3.reuse ;  /* 0x0000000111117824 */ /* 0x100fe200078e0203 */
[----:B------:R-:W-:-:S04]  /*6160*/  PRMT R3, RZ, 0x7610, R3 ;  /* 0x00007610ff037816 */ /* 0x000fc80000000003 */
[----:B------:R-:W-:-:S13]  /*6170*/  ISETP.GE.U32.AND.EX P0, PT, R17, UR5, PT, P0 ;  /* 0x0000000511007c0c */ /* 0x000fda000bf06100 */
[----:B------:R-:W-:Y:S05]  /*6180*/  @P0 BRA `(.L_x_162) ;  /* 0x0000000400640947 */ /* 0x000fea0003800000 */
[----:B---3--:R-:W3:Y:S01]  /*6190*/  S2R R12, SR_CTAID.X ;  /* 0x00000000000c7919 */ /* 0x008ee20000002500 */
[----:B------:R-:W4:Y:S01]  /*61a0*/  LDC.64 R10, c[0x0][0x628] ;  /* 0x00018a00ff0a7b82 */ /* 0x000f220000000a00 */
[----:B------:R-:W-:Y:S01]  /*61b0*/  ULDC UR4, c[0x0][0x150] ;  /* 0x0000540000047ab9 */ /* 0x000fe20000000800 */
[----:B-12---:R-:W-:Y:S01]  /*61c0*/  IMAD.MOV.U32 R8, RZ, RZ, R16 ;  /* 0x000000ffff087224 */ /* 0x006fe200078e0010 */
[----:B-----5:R-:W1:Y:S01]  /*61d0*/  S2R R24, SR_CTAID.Y ;  /* 0x0000000000187919 */ /* 0x020e620000002600 */
[----:B------:R-:W-:-:S04]  /*61e0*/  IMAD.MOV.U32 R9, RZ, RZ, R17 ;  /* 0x000000ffff097224 */ /* 0x000fc800078e0011 */
[----:B------:R-:W2:Y:S08]  /*61f0*/  LDC R21, c[0x0][0x144] ;  /* 0x00005100ff157b82 */ /* 0x000eb00000000800 */
[----:B------:R-:W0:Y:S08]  /*6200*/  LDC R0, c[0x0][0x630] ;  /* 0x00018c00ff007b82 */ /* 0x000e300000000800 */
[----:B------:R-:W0:Y:S01]  /*6210*/  LDC.64 R14, c[0x0][0x620] ;  /* 0x00018800ff0e7b82 */ /* 0x000e220000000a00 */
[----:B----4-:R-:W-:-:S04]  /*6220*/  ISETP.NE.U32.AND P0, PT, R10, RZ, PT ;  /* 0x000000ff0a00720c */ /* 0x010fc80003f05070 */
[----:B------:R-:W-:Y:S02]  /*6230*/  ISETP.NE.AND.EX P0, PT, R11, RZ, PT, P0 ;  /* 0x000000ff0b00720c */ /* 0x000fe40003f05300 */
[----:B---3--:R-:W-:-:S05]  /*6240*/  I2FP.F32.U32 R3, R12 ;  /* 0x0000000c00037245 */ /* 0x008fca0000201000 */
[----:B------:R-:W-:-:S04]  /*6250*/  FMUL R3, R3, UR4 ;  /* 0x0000000403037c20 */ /* 0x000fc80008400000 */
[----:B------:R3:W4:Y:S02]  /*6260*/  F2I.U32.TRUNC.NTZ R20, R3 ;  /* 0x0000000300147305 */ /* 0x000724000020f000 */
[----:B-12---:R-:W-:Y:S05]  /*6270*/  @!P0 BRA `(.L_x_163) ;  /* 0x0000000000288947 */ /* 0x006fea0003800000 */
[----:B---3--:R-:W1:Y:S02]  /*6280*/  LDC R3, c[0x0][0x634] ;  /* 0x00018d00ff037b82 */ /* 0x008e640000000800 */
[----:B-1----:R-:W-:-:S05]  /*6290*/  IADD3 R3, P0, R16, R3, RZ ;  /* 0x0000000310037210 */ /* 0x002fca0007f1e0ff */
[----:B------:R-:W-:-:S04]  /*62a0*/  IMAD.X R13, RZ, RZ, R17, P0 ;  /* 0x000000ffff0d7224 */ /* 0x000fc800000e0611 */
[----:B0-----:R-:W-:-:S04]  /*62b0*/  IMAD.WIDE.U32 R4, R13, R10, RZ ;  /* 0x0000000a0d047225 */ /* 0x001fc800078e00ff */
[----:B------:R-:W-:-:S04]  /*62c0*/  IMAD.WIDE.U32 R6, P0, R3, R11, R4 ;  /* 0x0000000b03067225 */ /* 0x000fc80007800004 */
[----:B------:R-:W-:-:S04]  /*62d0*/  IMAD.WIDE.U32 R4, R3, R10, RZ ;  /* 0x0000000a03047225 */ /* 0x000fc800078e00ff */
[----:B------:R-:W-:Y:S01]  /*62e0*/  IMAD.X R9, RZ, RZ, RZ, P0 ;  /* 0x000000ffff097224 */ /* 0x000fe200000e06ff */
[----:B------:R-:W-:Y:S01]  /*62f0*/  IADD3 RZ, P0, R5, R6, RZ ;  /* 0x0000000605ff7210 */ /* 0x000fe20007f1e0ff */
[----:B------:R-:W-:-:S04]  /*6300*/  IMAD.MOV.U32 R8, RZ, RZ, R7 ;  /* 0x000000ffff087224 */ /* 0x000fc800078e0007 */
[----:B------:R-:W-:-:S08]  /*6310*/  IMAD.WIDE.U32.X R8, R13, R11, R8, P0 ;  /* 0x0000000b0d087225 */ /* 0x000fd000000e0408 */
.L_x_163:
[----:B------:R-:W1:Y:S01]  /*6320*/  LDC.64 R28, c[0x0][0x640] ;  /* 0x00019000ff1c7b82 */ /* 0x000e620000000a00 */
[-CC-:B0-----:R-:W-:Y:S01]  /*6330*/  SHF.R.U64 R91, R8, R0.reuse, R9.reuse ;  /* 0x00000000085b7219 */ /* 0x181fe20000001209 */
[----:B----4-:R-:W-:Y:S01]  /*6340*/  IMAD.MOV R20, RZ, RZ, -R20 ;  /* 0x000000ffff147224 */ /* 0x010fe200078e0a14 */
[----:B------:R-:W-:Y:S01]  /*6350*/  SHF.R.U32.HI R0, RZ, R0, R9 ;  /* 0x00000000ff007219 */ /* 0x000fe20000011609 */
[----:B------:R-:W-:Y:S01]  /*6360*/  ULDC UR4, c[0x0][0x154] ;  /* 0x0000550000047ab9 */ /* 0x000fe20000000800 */
[----:B---3--:R-:W-:Y:S01]  /*6370*/  IADD3 R3, P0, RZ, -R91, RZ ;  /* 0x8000005bff037210 */ /* 0x008fe20007f1e0ff */
[----:B------:R-:W-:Y:S02]  /*6380*/  IMAD R21, R21, R20, R12 ;  /* 0x0000001415157224 */ /* 0x000fe400078e020c */
[----:B------:R-:W0:Y:S01]  /*6390*/  LDC R6, c[0x0][0x618] ;  /* 0x00018600ff067b82 */ /* 0x000e220000000800 */
[----:B------:R-:W-:Y:S02]  /*63a0*/  IMAD.MOV.U32 R7, RZ, RZ, 0x1 ;  /* 0x00000001ff077424 */ /* 0x000fe400078e00ff */
[----:B------:R-:W-:-:S04]  /*63b0*/  IMAD.X R5, RZ, RZ, ~R0, P0 ;  /* 0x000000ffff057224 */ /* 0x000fc800000e0e00 */
[-C--:B------:R-:W-:Y:S01]  /*63c0*/  IMAD R0, R5, R14.reuse, RZ ;  /* 0x0000000e05007224 */ /* 0x080fe200078e02ff */
[----:B------:R-:W2:Y:S01]  /*63d0*/  LDC R8, c[0x0][0x608] ;  /* 0x00018200ff087b82 */ /* 0x000ea20000000800 */
[----:B------:R-:W-:-:S04]  /*63e0*/  IMAD.WIDE.U32 R4, R3, R14, R16 ;  /* 0x0000000e03047225 */ /* 0x000fc800078e0010 */
[----:B------:R-:W-:Y:S01]  /*63f0*/  IMAD R3, R3, R15, R0 ;  /* 0x0000000f03037224 */ /* 0x000fe200078e0200 */
[----:B------:R-:W-:Y:S02]  /*6400*/  I2FP.F32.U32 R0, R24 ;  /* 0x0000001800007245 */ /* 0x000fe40000201000 */
[----:B------:R-:W3:Y:S01]  /*6410*/  LDC R26, c[0x0][0x658] ;  /* 0x00019600ff1a7b82 */ /* 0x000ee20000000800 */
[----:B------:R-:W-:Y:S01]  /*6420*/  IMAD.IADD R3, R5, 0x1, R3 ;  /* 0x0000000105037824 */ /* 0x000fe200078e0203 */
[----:B-1----:R-:W-:Y:S01]  /*6430*/  ISETP.NE.U32.AND P0, PT, R28, RZ, PT ;  /* 0x000000ff1c00720c */ /* 0x002fe20003f05070 */
[----:B------:R-:W-:Y:S01]  /*6440*/  FMUL R0, R0, UR4 ;  /* 0x0000000400007c20 */ /* 0x000fe20008400000 */
[----:B------:R-:W-:Y:S02]  /*6450*/  IMAD.MOV.U32 R5, RZ, RZ, -0x1 ;  /* 0xffffffffff057424 */ /* 0x000fe400078e00ff */
[----:B------:R-:W-:Y:S01]  /*6460*/  ISETP.NE.AND.EX P0, PT, R29, RZ, PT, P0 ;  /* 0x000000ff1d00720c */ /* 0x000fe20003f05300 */
[----:B------:R1:W4:Y:S01]  /*6470*/  F2I.U32.TRUNC.NTZ R13, R0 ;  /* 0x00000000000d7305 */ /* 0x000322000020f000 */
[----:B------:R-:W1:Y:S01]  /*6480*/  LDC R15, c[0x0][0x148] ;  /* 0x00005200ff0f7b82 */ /* 0x000e620000000800 */
[----:B0-----:R-:W-:-:S02]  /*6490*/  SHF.R.U64 R12, R4, R6, R3 ;  /* 0x00000006040c7219 */ /* 0x001fc40000001203 */
[----:B------:R-:W-:-:S05]  /*64a0*/  SHF.R.U32.HI R3, RZ, R6, R3 ;  /* 0x00000006ff037219 */ /* 0x000fca0000011603 */
[----:B------:R-:W0:Y:S01]  /*64b0*/  LDC R20, c[0x0][0x600] ;  /* 0x00018000ff147b82 */ /* 0x000e220000000800 */
[-CC-:B--2---:R-:W-:Y:S02]  /*64c0*/  SHF.R.U64 R10, R12, R8.reuse, R3.reuse ;  /* 0x000000080c0a7219 */ /* 0x184fe40000001203 */
[----:B------:R-:W-:-:S05]  /*64d0*/  SHF.R.U32.HI R3, RZ, R8, R3 ;  /* 0x00000008ff037219 */ /* 0x000fca0000011603 */
[----:B------:R-:W2:Y:S01]  /*64e0*/  LDC R27, c[0x0][0x648] ;  /* 0x00019200ff1b7b82 */ /* 0x000ea20000000800 */
[-C--:B---3--:R-:W-:Y:S02]  /*64f0*/  SHF.L.U32 R4, R5, R26.reuse, RZ ;  /* 0x0000001a05047219 */ /* 0x088fe400000006ff */
[-CC-:B------:R-:W-:Y:S02]  /*6500*/  SHF.R.U64 R14, R10, R26.reuse, R3.reuse ;  /* 0x0000001a0a0e7219 */ /* 0x180fe40000001203 */
[----:B------:R-:W-:Y:S02]  /*6510*/  SHF.R.U32.HI R5, RZ, R26, R3 ;  /* 0x0000001aff057219 */ /* 0x000fe40000011603 */
[----:B------:R-:W-:Y:S01]  /*6520*/  LOP3.LUT R25, RZ, R4, RZ, 0x33, !PT ;  /* 0x00000004ff197212 */ /* 0x000fe200078e33ff */
[----:B------:R-:W3:Y:S01]  /*6530*/  LDC R30, c[0x0][0x638] ;  /* 0x00018e00ff1e7b82 */ /* 0x000ee20000000800 */
[----:B------:R-:W-:Y:S01]  /*6540*/  SHF.L.U32 R26, R7, R26, RZ ;  /* 0x0000001a071a7219 */ /* 0x000fe200000006ff */
[----:B------:R-:W-:-:S06]  /*6550*/  IMAD.MOV.U32 R4, RZ, RZ, R14 ;  /* 0x000000ffff047224 */ /* 0x000fcc00078e000e */
[----:B------:R-:W0:Y:S01]  /*6560*/  LDC R31, c[0x0][0x610] ;  /* 0x00018400ff1f7b82 */ /* 0x000e220000000800 */
[----:B----4-:R-:W-:Y:S05]  /*6570*/  @!P0 BRA `(.L_x_164) ;  /* 0x0000000000288947 */ /* 0x010fea0003800000 */
        /* <DEDUP_REMOVED lines=10> */
.L_x_164:
[----:B------:R-:W-:Y:S01]  /*6620*/  ISETP.NE.AND P0, PT, R2, 0x1, PT ;  /* 0x000000010200780c */ /* 0x000fe20003f05270 */
[----:B0-----:R-:W-:Y:S01]  /*6630*/  VIADD R7, R20, 0xffffffff ;  /* 0xffffffff14077836 */ /* 0x001fe20000000000 */
[----:B-12---:R-:W-:Y:S01]  /*6640*/  SHF.R.U64 R0, R4, R27, R5 ;  /* 0x0000001b04007219 */ /* 0x006fe20000001205 */
[----:B------:R-:W-:Y:S01]  /*6650*/  IMAD.MOV R13, RZ, RZ, -R13 ;  /* 0x000000ffff0d7224 */ /* 0x000fe200078e0a0d */
[----:B------:R-:W-:Y:S01]  /*6660*/  LOP3.LUT R5, R10, R25, RZ, 0xc0, !PT ;  /* 0x000000190a057212 */ /* 0x000fe200078ec0ff */
[----:B------:R-:W-:Y:S01]  /*6670*/  IMAD.MOV.U32 R4, RZ, RZ, 0x1 ;  /* 0x00000001ff047424 */ /* 0x000fe200078e00ff */
[----:B------:R-:W-:Y:S01]  /*6680*/  LOP3.LUT R12, R12, R7, RZ, 0xc0, !PT ;  /* 0x000000070c0c7212 */ /* 0x000fe200078ec0ff */
[----:B------:R-:W-:Y:S02]  /*6690*/  IMAD.MOV R3, RZ, RZ, -R0 ;  /* 0x000000ffff037224 */ /* 0x000fe400078e0a00 */
[----:B------:R-:W-:Y:S02]  /*66a0*/  IMAD R0, R26, R0, R5 ;  /* 0x000000001a007224 */ /* 0x000fe400078e0205 */
[----:B---3--:R-:W-:-:S02]  /*66b0*/  IMAD R3, R3, R30, R14 ;  /* 0x0000001e03037224 */ /* 0x008fc400078e020e */
[----:B------:R-:W-:Y:S02]  /*66c0*/  @P0 IMAD R21, R15, R13, R24 ;  /* 0x0000000d0f150224 */ /* 0x000fe400078e0218 */
[----:B------:R-:W-:Y:S01]  /*66d0*/  IMAD R5, R3, R20, R12 ;  /* 0x0000001403057224 */ /* 0x000fe200078e020c */
[----:B------:R-:W-:Y:S01]  /*66e0*/  PRMT R3, R4, 0x7610, R3 ;  /* 0x0000761004037816 */ /* 0x000fe20000000003 */
[----:B------:R-:W-:-:S05]  /*66f0*/  IMAD R0, R0, R31, R21 ;  /* 0x0000001f00007224 */ /* 0x000fca00078e0215 */
[----:B------:R-:W-:Y:S02]  /*6700*/  SEL R93, R5, R0, !P0 ;  /* 0x00000000055d7207 */ /* 0x000fe40004000000 */
[----:B------:R-:W-:-:S07]  /*6710*/  SEL R0, R0, R5, !P0 ;  /* 0x0000000500007207 */ /* 0x000fce0004000000 */
.L_x_162:
[----:B------:R-:W-:Y:S01]  /*6720*/  LOP3.LUT P0, RZ, R3, 0xff, RZ, 0xc0, !PT ;  /* 0x000000ff03ff7812 */ /* 0x000fe2000780c0ff */
[----:B------:R-:W-:-:S12]  /*6730*/  IMAD.MOV.U32 R92, RZ, RZ, R0 ;  /* 0x000000ffff5c7224 */ /* 0x000fd800078e0000 */
[----:B------:R-:W-:Y:S05]  /*6740*/  @P0 BRA `(.L_x_165) ;  /* 0xffffffac000c0947 */ /* 0x000fea000383ffff */
[----:B------:R-:W-:Y:S05]  /*6750*/  EXIT ;  /* 0x000000000000794d */ /* 0x000fea0003800000 */
.L_x_8:
        /* <DEDUP_REMOVED lines=26> */
.L_x_167:
[----:B------:R-:W0:Y:S01]  /*6900*/  LDC.64 R28, c[0x0][0x640] ;  /* 0x00019000ff1c7b82 */ /* 0x000e220000000a00 */
[-CC-:B------:R-:W-:Y:S01]  /*6910*/  SHF.R.U64 R22, R12, R6.reuse, R13.reuse ;  /* 0x000000060c167219 */ /* 0x180fe2000000120d */
[----:B------:R-:W-:Y:S01]  /*6920*/  IMAD.MOV.U32 R30, RZ, RZ, 0x1 ;  /* 0x00000001ff1e7424 */ /* 0x000fe200078e00ff */
[----:B------:R-:W-:Y:S02]  /*6930*/  SHF.R.U32.HI R6, RZ, R6, R13 ;  /* 0x00000006ff067219 */ /* 0x000fe4000001160d */
        /* <DEDUP_REMOVED lines=8> */
[----:B------:R-:W-:Y:S01]  /*69c0*/  IMAD.IADD R9, R9, 0x1, R11 ;  /* 0x0000000109097824 */ /* 0x000fe200078e020b */
[----:B0-----:R-:W-:-:S04]  /*69d0*/  ISETP.NE.U32.AND P0, PT, R28, RZ, PT ;  /* 0x000000ff1c00720c */ /* 0x001fc80003f05070 */
[----:B------:R-:W-:Y:S02]  /*69e0*/  ISETP.NE.AND.EX P0, PT, R29, RZ, PT, P0 ;  /* 0x000000ff1d00720c */ /* 0x000fe40003f05300 */
[----:B------:R-:W0:Y:S01]  /*69f0*/  LDC R20, c[0x0][0x600] ;  /* 0x00018000ff147b82 */ /* 0x000e220000000800 */
[-CC-:B-1----:R-:W-:Y:S01]  /*6a00*/  SHF.R.U64 R14, R8, R10.reuse, R9.reuse ;  /* 0x0000000a080e7219 */ /* 0x182fe20000001209 */
[----:B------:R-:W-:Y:S01]  /*6a10*/  IMAD.MOV.U32 R8, RZ, RZ, -0x1 ;  /* 0xffffffffff087424 */ /* 0x000fe200078e00ff */
[----:B------:R-:W-:-:S05]  /*6a20*/  SHF.R.U32.HI R9, RZ, R10, R9 ;  /* 0x0000000aff097219 */ /* 0x000fca0000011609 */
[----:B------:R-:W1:Y:S01]  /*6a30*/  LDC R24, c[0x0][0x648] ;  /* 0x00019200ff187b82 */ /* 0x000e620000000800 */
[-CC-:B--2---:R-:W-:Y:S02]  /*6a40*/  SHF.R.U64 R23, R14, R12.reuse, R9.reuse ;  /* 0x0000000c0e177219 */ /* 0x184fe40000001209 */
[----:B------:R-:W-:-:S05]  /*6a50*/  SHF.R.U32.HI R6, RZ, R12, R9 ;  /* 0x0000000cff067219 */ /* 0x000fca0000011609 */
[----:B------:R-:W2:Y:S01]  /*6a60*/  LDC R26, c[0x0][0x638] ;  /* 0x00018e00ff1a7b82 */ /* 0x000ea20000000800 */
[-C--:B---3--:R-:W-:Y:S02]  /*6a70*/  SHF.L.U32 R8, R8, R27.reuse, RZ ;  /* 0x0000001b08087219 */ /* 0x088fe400000006ff */
[-CC-:B------:R-:W-:Y:S02]  /*6a80*/  SHF.R.U64 R25, R23, R27.reuse, R6.reuse ;  /* 0x0000001b17197219 */ /* 0x180fe40000001206 */
[----:B------:R-:W-:Y:S02]  /*6a90*/  LOP3.LUT R32, RZ, R8, RZ, 0x33, !PT ;  /* 0x00000008ff207212 */ /* 0x000fe400078e33ff */
[----:B------:R-:W-:Y:S01]  /*6aa0*/  SHF.R.U32.HI R9, RZ, R27, R6 ;  /* 0x0000001bff097219 */ /* 0x000fe20000011606 */
[----:B------:R-:W3:Y:S01]  /*6ab0*/  LDC R31, c[0x0][0x610] ;  /* 0x00018400ff1f7b82 */ /* 0x000ee20000000800 */
[----:B------:R-:W-:Y:S01]  /*6ac0*/  IMAD.MOV.U32 R8, RZ, RZ, R25 ;  /* 0x000000ffff087224 */ /* 0x000fe200078e0019 */
[----:B------:R-:W-:Y:S06]  /*6ad0*/  @!P0 BRA `(.L_x_168) ;  /* 0x0000000000288947 */ /* 0x000fec0003800000 */
        /* <DEDUP_REMOVED lines=10> */
.L_x_168:
[----:B------:R-:W-:Y:S01]  /*6b80*/  ISETP.NE.AND P0, PT, R2, 0x1, PT ;  /* 0x000000010200780c */ /* 0x000fe20003f05270 */
[----:B------:R-:W-:Y:S01]  /*6b90*/  IMAD.MOV.U32 R13, RZ, RZ, R22 ;  /* 0x000000ffff0d7224 */ /* 0x000fe200078e0016 */
[----:B-1----:R-:W-:Y:S01]  /*6ba0*/  SHF.R.U64 R6, R8, R24, R9 ;  /* 0x0000001808067219 */ /* 0x002fe20000001209 */
[----:B0-----:R-:W-:Y:S01]  /*6bb0*/  VIADD R9, R20, 0xffffffff ;  /* 0xffffffff14097836 */ /* 0x001fe20000000000 */
[----:B------:R-:W-:Y:S02]  /*6bc0*/  SHF.L.U32 R30, R30, R27, RZ ;  /* 0x0000001b1e1e7219 */ /* 0x000fe400000006ff */
[----:B------:R-:W-:Y:S01]  /*6bd0*/  LOP3.LUT R5, R23, R32, RZ, 0xc0, !PT ;  /* 0x0000002017057212 */ /* 0x000fe200078ec0ff */
[----:B------:R-:W-:-:S04]  /*6be0*/  IMAD.MOV R8, RZ, RZ, -R6 ;  /* 0x000000ffff087224 */ /* 0x000fc800078e0a06 */
[----:B------:R-:W-:Y:S01]  /*6bf0*/  IMAD R6, R30, R6, R5 ;  /* 0x000000061e067224 */ /* 0x000fe200078e0205 */
[----:B------:R-:W-:Y:S01]  /*6c00*/  LOP3.LUT R5, R14, R9, RZ, 0xc0, !PT ;  /* 0x000000090e057212 */ /* 0x000fe200078ec0ff */
[----:B------:R-:W-:Y:S02]  /*6c10*/  @P0 IMAD R3, R7, R21, R4 ;  /* 0x0000001507030224 */ /* 0x000fe400078e0204 */
[----:B--2---:R-:W-:Y:S02]  /*6c20*/  IMAD R4, R8, R26, R25 ;  /* 0x0000001a08047224 */ /* 0x004fe400078e0219 */
[----:B---3--:R-:W-:Y:S02]  /*6c30*/  IMAD R3, R6, R31, R3 ;  /* 0x0000001f06037224 */ /* 0x008fe400078e0203 */
[----:B------:R-:W-:Y:S02]  /*6c40*/  IMAD R4, R4, R20, R5 ;  /* 0x0000001404047224 */ /* 0x000fe400078e0205 */
[----:B------:R-:W-:-:S03]  /*6c50*/  IMAD.MOV.U32 R6, RZ, RZ, 0x1 ;  /* 0x00000001ff067424 */ /* 0x000fc600078e00ff */
[----:B------:R-:W-:Y:S02]  /*6c60*/  SEL R20, R4, R3, !P0 ;  /* 0x0000000304147207 */ /* 0x000fe40004000000 */
[----:B------:R-:W-:-:S07]  /*6c70*/  SEL R11, R3, R4, !P0 ;  /* 0x00000004030b7207 */ /* 0x000fce0004000000 */
.L_x_166:
[----:B------:R-:W-:-:S08]  /*6c80*/  NOP ;  /* 0x0000000000007918 */ /* 0x000fd00000000000 */
[----:B------:R-:W0:-:S00]  /*6c90*/  USETMAXREG.DEALLOC.CTAPOOL 0x28 ;  /* 0x00000028000079c8 */ /* 0x000e0000080e0500 */
[----:B0-----:R-:W-:-:S13]  /*6ca0*/  ISETP.NE.AND P0, PT, R0, RZ, PT ;  /* 0x000000ff0000720c */ /* 0x001fda0003f05270 */
[----:B------:R-:W-:Y:S05]  /*6cb0*/  @P0 EXIT ;  /* 0x000000000000094d */ /* 0x000fea0003800000 */
[----:B------:R-:W-:Y:S01]  /*6cc0*/  LOP3.LUT P0, RZ, R6, 0xff, RZ, 0xc0, !PT ;  /* 0x000000ff06ff7812 */ /* 0x000fe2000780c0ff */
[----:B------:R-:W-:Y:S02]  /*6cd0*/  IMAD.MOV.U32 R0, RZ, RZ, 0x1 ;  /* 0x00000001ff007424 */ /* 0x000fe400078e00ff */
[----:B------:R-:W-:-:S10]  /*6ce0*/  IMAD.MOV.U32 R12, RZ, RZ, RZ ;  /* 0x000000ffff0c7224 */ /* 0x000fd400078e00ff */
[----:B------:R-:W-:Y:S05]  /*6cf0*/  @!P0 BRA `(.L_x_169) ;  /* 0x0000000c00948947 */ /* 0x000fea0003800000 */
[----:B------:R-:W0:Y:S01]  /*6d00*/  LDC R0, c[0x0][0x28c] ;  /* 0x0000a300ff007b82 */ /* 0x000e220000000800 */
[----:B------:R-:W-:Y:S01]  /*6d10*/  UMOV UR17, 0x1 ;  /* 0x0000000100117882 */ /* 0x000fe20000000000 */
[----:B------:R-:W-:Y:S01]  /*6d20*/  ULDC UR9, c[0x0][0xc] ;  /* 0x0000030000097ab9 */ /* 0x000fe20000000800 */
[----:B------:R-:W-:Y:S01]  /*6d30*/  ULDC UR15, c[0x0][0x10] ;  /* 0x00000400000f7ab9 */ /* 0x000fe20000000800 */
[----:B------:R-:W-:Y:S01]  /*6d40*/  ULDC UR5, c[0x0][0x658] ;  /* 0x0001960000057ab9 */ /* 0x000fe20000000800 */
[----:B------:R-:W-:Y:S01]  /*6d50*/  UMOV UR7, 0xffffffff ;  /* 0xffffffff00077882 */ /* 0x000fe20000000000 */
[----:B------:R-:W-:Y:S01]  /*6d60*/  BSSY B0, `(.L_x_169) ;  /* 0x00000de000007945 */ /* 0x000fe20003800000 */
[----:B------:R-:W-:Y:S01]  /*6d70*/  USHF.L.U32 UR7, UR7, UR5, URZ ;  /* 0x0000000507077299 */ /* 0x000fe2000800063f */
[----:B------:R-:W1:Y:S01]  /*6d80*/  S2UR UR8, SR_CgaCtaId ;  /* 0x00000000000879c3 */ /* 0x000e620000008800 */
[----:B------:R-:W-:Y:S01]  /*6d90*/  IMAD.MOV.U32 R10, RZ, RZ, 0x1 ;  /* 0x00000001ff0a7424 */ /* 0x000fe200078e00ff */
[----:B------:R-:W-:Y:S01]  /*6da0*/  LOP3.LUT R9, R19, 0x2, RZ, 0xfc, !PT ;  /* 0x0000000213097812 */ /* 0x000fe200078efcff */
[----:B------:R-:W-:Y:S01]  /*6db0*/  IMAD.MOV.U32 R12, RZ, RZ, RZ ;  /* 0x000000ffff0c7224 */ /* 0x000fe200078e00ff */
[----:B------:R-:W-:Y:S01]  /*6dc0*/  ULDC UR4, c[0x0][0x600] ;  /* 0x0001800000047ab9 */ /* 0x000fe20000000800 */
[----:B------:R-:W-:Y:S01]  /*6dd0*/  UMOV UR16, 0x1111 ;  /* 0x0000111100107882 */ /* 0x000fe20000000000 */
[----:B------:R-:W-:-:S02]  /*6de0*/  UIADD3 UR4, UR4, -0x1, URZ ;  /* 0xffffffff04047890 */ /* 0x000fc4000fffe03f */
[----:B------:R-:W-:Y:S02]  /*6df0*/  USHF.L.U32 UR5, UR17, UR5, URZ ;  /* 0x0000000511057299 */ /* 0x000fe4000800063f */
[----:B------:R-:W-:Y:S01]  /*6e00*/  ULOP3.LUT UR7, URZ, UR7, URZ, 0x33, !UPT ;  /* 0x000000073f077292 */ /* 0x000fe2000f8e333f */
[----:B------:R-:W-:Y:S01]  /*6e10*/  ULDC.64 UR30, c[0x0][0x198] ;  /* 0x00006600001e7ab9 */ /* 0x000fe20000000a00 */
[----:B0-----:R-:W-:-:S05]  /*6e20*/  VIADD R0, R0, 0x1f ;  /* 0x0000001f00007836 */ /* 0x001fca0000000000 */
[----:B------:R-:W-:Y:S01]  /*6e30*/  SHF.R.S32.HI R3, RZ, 0x1f, R0 ;  /* 0x0000001fff037819 */ /* 0x000fe20000011400 */
[----:B-1----:R-:W-:-:S03]  /*6e40*/  USHF.R.U32.HI UR28, URZ, 0x2, UR8 ;  /* 0x000000023f1c7899 */ /* 0x002fc60008011608 */
[----:B------:R-:W-:Y:S01]  /*6e50*/  LEA.HI R3, R3, R0, RZ, 0x5 ;  /* 0x0000000003037211 */ /* 0x000fe200078f28ff */
[----:B------:R-:W-:Y:S01]  /*6e60*/  ULOP3.LUT UR10, UR8, 0x3, URZ, 0xc0, !UPT ;  /* 0x00000003080a7892 */ /* 0x000fe2000f8ec03f */
[----:B------:R-:W-:Y:S01]  /*6e70*/  IMAD.MOV.U32 R0, RZ, RZ, 0x1 ;  /* 0x00000001ff007424 */ /* 0x000fe200078e00ff */
[----:B------:R-:W-:Y:S01]  /*6e80*/  USHF.L.U32 UR6, UR8, 0x5, URZ ;  /* 0x0000000508067899 */ /* 0x000fe2000800063f */
[----:B------:R-:W-:Y:S01]  /*6e90*/  SHF.R.S32.HI R3, RZ, 0x5, R3 ;  /* 0x00000005ff037819 */ /* 0x000fe20000011403 */
[----:B------:R-:W-:Y:S02]  /*6ea0*/  USHF.L.U32 UR27, UR8, 0xa, URZ ;  /* 0x0000000a081b7899 */ /* 0x000fe4000800063f */
[----:B------:R-:W-:Y:S02]  /*6eb0*/  ULOP3.LUT UR8, UR8, 0xfffffffc, URZ, 0xc0, !UPT ;  /* 0xfffffffc08087892 */ /* 0x000fe4000f8ec03f */
[----:B------:R-:W-:Y:S01]  /*6ec0*/  UISETP.GT.U32.AND UP0, UPT, UR10, 0xffff, UPT ;  /* 0x0000ffff0a00788c */ /* 0x000fe2000bf04070 */
[----:B------:R-:W-:Y:S01]  /*6ed0*/  VIADD R8, R3, 0x1 ;  /* 0x0000000103087836 */ /* 0x000fe20000000000 */
[----:B------:R-:W-:-:S02]  /*6ee0*/  ULOP3.LUT UR12, UR8, 0x1, URZ, 0xfc, !UPT ;  /* 0x00000001080c7892 */ /* 0x000fc4000f8efc3f */
[----:B------:R-:W-:Y:S02]  /*6ef0*/  ULOP3.LUT UR13, UR8, 0x2, URZ, 0xfc, !UPT ;  /* 0x00000002080d7892 */ /* 0x000fe4000f8efc3f */
[----:B------:R-:W-:Y:S02]  /*6f00*/  USHF.L.U32 UR11, UR17, UR8, URZ ;  /* 0x00000008110b7299 */ /* 0x000fe4000800063f */
[----:B------:R-:W-:Y:S02]  /*6f10*/  ULOP3.LUT UR14, UR8, 0x3, URZ, 0xfc, !UPT ;  /* 0x00000003080e7892 */ /* 0x000fe4000f8efc3f */
[----:B------:R-:W-:Y:S02]  /*6f20*/  UIMAD.WIDE.U32 UR8, UR9, UR15, URZ ;  /* 0x0000000f090872a5 */ /* 0x000fe4000f8e003f */
[----:B------:R-:W-:Y:S02]  /*6f30*/  USHF.L.U32 UR12, UR17, UR12, URZ ;  /* 0x0000000c110c7299 */ /* 0x000fe4000800063f */
[----:B------:R-:W-:-:S02]  /*6f40*/  USHF.L.U32 UR13, UR17, UR13, URZ ;  /* 0x0000000d110d7299 */ /* 0x000fc4000800063f */
[----:B------:R-:W-:Y:S01]  /*6f50*/  USEL UR10, UR10, 0xffff, !UP0 ;  /* 0x0000ffff0a0a7887 */ /* 0x000fe2000c000000 */
[----:B------:R-:W-:Y:S01]  /*6f60*/  ULDC UR15, c[0x0][0x14] ;  /* 0x00000500000f7ab9 */ /* 0x000fe20000000800 */
[----:B------:R-:W-:Y:S02]  /*6f70*/  USHF.L.U32 UR14, UR17, UR14, URZ ;  /* 0x0000000e110e7299 */ /* 0x000fe4000800063f */
[----:B------:R-:W-:Y:S02]  /*6f80*/  UIMAD.WIDE.U32 UR22, UR8, UR15, URZ ;  /* 0x0000000f081672a5 */ /* 0x000fe4000f8e003f */
[----:B------:R-:W-:Y:S02]  /*6f90*/  UIMAD UR8, UR9, UR15, URZ ;  /* 0x0000000f090872a4 */ /* 0x000fe4000f8e023f */
[----:B------:R-:W-:Y:S02]  /*6fa0*/  ULOP3.LUT UR11, UR13, UR11, UR12, 0xfe, !UPT ;  /* 0x0000000b0d0b7292 */ /* 0x000fe4000f8efe0c */
[----:B------:R-:W-:-:S02]  /*6fb0*/  ULOP3.LUT UR10, UR10, 0xffff, URZ, 0xc0, !UPT ;  /* 0x0000ffff0a0a7892 */ /* 0x000fc4000f8ec03f */
[----:B------:R-:W-:Y:S02]  /*6fc0*/  ULOP3.LUT UR6, UR6, 0x60, URZ, 0xc0, !UPT ;  /* 0x0000006006067892 */ /* 0x000fe4000f8ec03f */
[----:B------:R-:W-:Y:S02]  /*6fd0*/  UIADD3 UR13, UR23, UR8, URZ ;  /* 0x00000008170d7290 */ /* 0x000fe4000fffe03f */
[----:B------:R-:W-:Y:S02]  /*6fe0*/  ULOP3.LUT UR14, UR11, UR14, URZ, 0xfc, !UPT ;  /* 0x0000000e0b0e7292 */ /* 0x000fe4000f8efc3f */
[----:B------:R-:W-:-:S12]  /*6ff0*/  USHF.L.U32 UR15, UR16, UR10, URZ ;  /* 0x0000000a100f7299 */ /* 0x000fd8000800063f */
.L_x_180:
[----:B------:R-:W-:-:S03]  /*7000*/  UMOV UR8, 0xffffffff ;  /* 0xffffffff00087882 */ /* 0x000fc60000000000 */
[----:B------:R-:W-:Y:S05]  /*7010*/  BRA.DIV UR8, `(.L_x_170) ;  /* 0x00000016081c7947 */ /* 0x000fea000b800000 */
[----:B------:R-:W-:-:S13]  /*7020*/  ELECT P6, URZ, PT ;  /* 0x00000000003f782f */ /* 0x000fda00038c0000 */
.L_x_201:
[----:B------:R-:W0:Y:S01]  /*7030*/  LDC R4, c[0x0][0x28c] ;  /* 0x0000a300ff047b82 */ /* 0x000e220000000800 */
[----:B------:R-:W-:Y:S01]  /*7040*/  BSSY B1, `(.L_x_171) ;  /* 0x000003d000017945 */ /* 0x000fe20003800000 */
[----:B0-----:R-:W-:-:S13]  /*7050*/  ISETP.LT.OR P6, PT, R4, 0x1, !P6 ;  /* 0x000000010400780c */ /* 0x001fda00077c1670 */
[----:B------:R-:W-:Y:S05]  /*7060*/  @P6 BRA `(.L_x_172) ;  /* 0x0000000000e86947 */ /* 0x000fea0003800000 */
[----:B------:R-:W-:Y:S01]  /*7070*/  LEA R11, R11, UR28, 0x2 ;  /* 0x0000001c0b0b7c11 */ /* 0x000fe2000f8e10ff */
[----:B------:R-:W-:Y:S01]  /*7080*/  IMAD.MOV.U32 R22, RZ, RZ, RZ ;  /* 0x000000ffff167224 */ /* 0x000fe200078e00ff */
[----:B------:R-:W-:Y:S01]  /*7090*/  LEA R20, R20, UR6, 0x7 ;  /* 0x0000000614147c11 */ /* 0x000fe2000f8e38ff */
[----:B------:R-:W-:Y:S02]  /*70a0*/  IMAD.MOV.U32 R4, RZ, RZ, R8 ;  /* 0x000000ffff047224 */ /* 0x000fe400078e0008 */
[----:B------:R-:W-:Y:S02]  /*70b0*/  IMAD.MOV.U32 R5, RZ, RZ, R0 ;  /* 0x000000ffff057224 */ /* 0x000fe400078e0000 */
[----:B------:R-:W-:Y:S02]  /*70c0*/  IMAD.MOV.U32 R6, RZ, RZ, R12 ;  /* 0x000000ffff067224 */ /* 0x000fe400078e000c */
[----:B------:R-:W-:-:S07]  /*70d0*/  IMAD.SHL.U32 R15, R11, 0x20, RZ ;  /* 0x000000200b0f7824 */ /* 0x000fce00078e00ff */
.L_x_175:
[----:B------:R-:W0:Y:S01]  /*70e0*/  S2R R14, SR_CgaCtaId ;  /* 0x00000000000e7919 */ /* 0x000e220000008800 */
[----:B------:R-:W-:Y:S02]  /*70f0*/  MOV R7, 0x400 ;  /* 0x0000040000077802 */ /* 0x000fe40000000f00 */
[----:B------:R-:W-:-:S13]  /*7100*/  LOP3.LUT P1, RZ, R18, 0x7f, RZ, 0xc0, !PT ;  /* 0x0000007f12ff7812 */ /* 0x000fda000782c0ff */
[----:B------:R-:W1:Y:S01]  /*7110*/  @!P1 LDC R11, c[0x0][0x500] ;  /* 0x00014000ff0b9b82 */ /* 0x000e620000000800 */
[----:B0-----:R-:W-:Y:S02]  /*7120*/  LEA R21, R14, R7, 0x18 ;  /* 0x000000070e157211 */ /* 0x001fe400078ec0ff */
[----:B------:R-:W-:-:S03]  /*7130*/  SHF.L.U32 R7, R5, 0x1f, RZ ;  /* 0x0000001f05077819 */ /* 0x000fc600000006ff */
[----:B------:R-:W-:-:S04]  /*7140*/  IMAD R14, R6, 0x8, R21 ;  /* 0x00000008060e7824 */ /* 0x000fc800078e0215 */
[----:B------:R-:W0:Y:S02]  /*7150*/  SYNCS.PHASECHK.TRANS64.TRYWAIT P0, [R14+URZ+0x70], R7 ;  /* 0x000070070e0075a7 */ /* 0x000e24000800017f */
[----:B01----:R-:W-:Y:S05]  /*7160*/  @!P0 BRA `(.L_x_173) ;  /* 0x0000001000e88947 */ /* 0x003fea0003800000 */
.L_x_202:
[----:B0-----:R-:W-:Y:S01]  /*7170*/  PRMT R7, R9, 0x9910, RZ ;  /* 0x0000991009077816 */ /* 0x001fe200000000ff */
[----:B------:R0:W-:Y:S03]  /*7180*/  @!P1 SYNCS.ARRIVE.TRANS64 RZ, [R14+URZ], R11 ;  /* 0x0000000b0eff99a7 */ /* 0x0001e6000800003f */
[----:B------:R-:W-:-:S13]  /*7190*/  ISETP.NE.AND P0, PT, R7, 0x2, PT ;  /* 0x000000020700780c */ /* 0x000fda0003f05270 */
[----:B0-----:R-:W-:Y:S05]  /*71a0*/  @P0 BRA `(.L_x_174) ;  /* 0x0000000000040947 */ /* 0x001fea0003800000 */
[----:B------:R-:W-:Y:S01]  /*71b0*/  BPT.TRAP 0x1 ;  /* 0x000000040000795c */ /* 0x000fe20000300000 */
.L_x_174:
[----:B------:R-:W-:Y:S01]  /*71c0*/  R2UR UR8, R6 ;  /* 0x00000000060872ca */ /* 0x000fe200000e0000 */
[----:B------:R-:W-:Y:S01]  /*71d0*/  VIADD R4, R4, 0xffffffff ;  /* 0xffffffff04047836 */ /* 0x000fe20000000000 */
[----:B------:R-:W-:Y:S01]  /*71e0*/  R2UR UR17, R21 ;  /* 0x00000000151172ca */ /* 0x000fe200000e0000 */
[----:B------:R-:W-:Y:S01]  /*71f0*/  UIADD3 UR16, UP0, UR30, 0xf0, URZ ;  /* 0x000000f01e107890 */ /* 0x000fe2000ff1e03f */
[----:B------:R-:W-:Y:S01]  /*7200*/  R2UR UR25, R15 ;  /* 0x000000000f1972ca */ /* 0x000fe200000e0000 */
[----:B------:R-:W-:Y:S01]  /*7210*/  UIADD3 UR32, UP1, UR30, 0x1f0, URZ ;  /* 0x000001f01e207890 */ /* 0x000fe2000ff3e03f */
[----:B------:R-:W-:Y:S01]  /*7220*/  R2UR UR9, R14 ;  /* 0x000000000e0972ca */ /* 0x000fe200000e0000 */
[----:B------:R-:W-:Y:S01]  /*7230*/  UPRMT UR20, URZ, 0x5410, UR15 ;  /* 0x000054103f147896 */ /* 0x000fe2000800000f */
[----:B------:R-:W-:Y:S01]  /*7240*/  R2UR UR10, R22 ;  /* 0x00000000160a72ca */ /* 0x000fe200000e0000 */
[----:B------:R-:W-:Y:S01]  /*7250*/  VIADD R6, R6, 0x1 ;  /* 0x0000000106067836 */ /* 0x000fe20000000000 */
[----:B------:R-:W-:Y:S01]  /*7260*/  R2UR UR12, R13 ;  /* 0x000000000d0c72ca */ /* 0x000fe200000e0000 */
[----:B------:R-:W-:Y:S01]  /*7270*/  UPRMT UR29, URZ, 0x5410, UR14 ;  /* 0x000054103f1d7896 */ /* 0x000fe2000800000e */
[----:B------:R-:W-:Y:S01]  /*7280*/  R2UR UR26, R20 ;  /* 0x00000000141a72ca */ /* 0x000fe200000e0000 */
[----:B------:R-:W-:Y:S01]  /*7290*/  USHF.L.U32 UR8, UR8, 0xc, URZ ;  /* 0x0000000c08087899 */ /* 0x000fe2000800063f */
[----:B------:R-:W-:Y:S01]  /*72a0*/  ISETP.GT.AND P1, PT, R4, 0x1, PT ;  /* 0x000000010400780c */ /* 0x000fe20003f24270 */
[----:B------:R-:W-:Y:S01]  /*72b0*/  UIADD3.X UR33, URZ, UR31, URZ, UP1, !UPT ;  /* 0x0000001f3f217290 */ /* 0x000fe20008ffe43f */
[----:B------:R-:W-:Y:S01]  /*72c0*/  ISETP.NE.AND P0, PT, R6, 0xe, PT ;  /* 0x0000000e0600780c */ /* 0x000fe20003f05270 */
[----:B------:R-:W-:Y:S01]  /*72d0*/  ULEA UR11, UR28, UR8, 0xa ;  /* 0x000000081c0b7291 */ /* 0x000fe2000f8e503f */
[----:B------:R-:W-:Y:S01]  /*72e0*/  VIADD R22, R22, 0x20 ;  /* 0x0000002016167836 */ /* 0x000fe20000000000 */
[----:B------:R-:W-:Y:S01]  /*72f0*/  ULOP3.LUT UR8, UR8, 0xc00, UR27, 0xf8, !UPT ;  /* 0x00000c0008087892 */ /* 0x000fe2000f8ef81b */
[----:B------:R-:W-:Y:S01]  /*7300*/  SEL R14, RZ, 0x1, P0 ;  /* 0x00000001ff0e7807 */ /* 0x000fe20000000000 */
[----:B------:R-:W-:Y:S01]  /*7310*/  ULEA UR11, UR11, UR17, 0x1 ;  /* 0x000000110b0b7291 */ /* 0x000fe2000f8e083f */
[----:B------:R-:W-:Y:S01]  /*7320*/  SEL R6, R6, RZ, P0 ;  /* 0x000000ff06067207 */ /* 0x000fe20000000000 */
[----:B------:R-:W-:Y:S01]  /*7330*/  ULEA UR8, UR8, UR17, 0x1 ;  /* 0x0000001108087291 */ /* 0x000fe2000f8e083f */
[----:B------:R-:W-:Y:S01]  /*7340*/  LOP3.LUT R5, R5, R14, RZ, 0x3c, !PT ;  /* 0x0000000e05057212 */ /* 0x000fe200078e3cff */
[----:B------:R-:W-:-:S02]  /*7350*/  UIADD3 UR21, UR11, 0x200, URZ ;  /* 0x000002000b157890 */ /* 0x000fc4000fffe03f */
[----:B------:R-:W-:Y:S02]  /*7360*/  UIADD3.X UR17, URZ, UR31, URZ, UP0, !UPT ;  /* 0x0000001f3f117290 */ /* 0x000fe400087fe43f */
[----:B------:R-:W-:Y:S01]  /*7370*/  UIADD3 UR24, UR8, 0x1c200, URZ ;  /* 0x0001c20008187890 */ /* 0x000fe2000fffe03f */
[----:B------:R-:W-:Y:S01]  /*7380*/  UMOV UR18, 0x0 ;  /* 0x0000000000127882 */ /* 0x000fe20000000000 */
[----:B------:R-:W-:Y:S01]  /*7390*/  UMOV UR19, 0x10000000 ;  /* 0x1000000000137882 */ /* 0x000fe20000000000 */
[----:B------:R-:W-:Y:S01]  /*73a0*/  UMOV UR11, UR25 ;  /* 0x00000019000b7c82 */ /* 0x000fe20008000000 */
[----:B------:R-:W-:-:S03]  /*73b0*/  UMOV UR8, UR21 ;  /* 0x0000001500087c82 */ /* 0x000fc60008000000 */
[----:B------:R0:W-:Y:S02]  /*73c0*/  UTMALDG.3D.MULTICAST [UR8], [UR16], UR20, desc[UR18] ;  /* 0x00001208100073b4 */ /* 0x0001e40008011814 */
[----:B0-----:R-:W-:Y:S01]  /*73d0*/  UMOV UR8, UR24 ;  /* 0x0000001800087c82 */ /* 0x001fe20008000000 */
[----:B------:R-:W-:Y:S02]  /*73e0*/  UMOV UR11, UR26 ;  /* 0x0000001a000b7c82 */ /* 0x000fe40008000000 */
[----:B------:R0:W-:Y:S02]  /*73f0*/  UTMALDG.3D.MULTICAST [UR8], [UR32], UR29, desc[UR18] ;  /* 0x00001208200073b4 */ /* 0x0001e4000801181d */
[----:B0-----:R-:W-:Y:S05]  /*7400*/  @P1 BRA `(.L_x_175) ;  /* 0xfffffffc00341947 */ /* 0x001fea000383ffff */
.L_x_172:
[----:B------:R-:W-:Y:S05]  /*7410*/  BSYNC B1 ;  /* 0x0000000000017941 */ /* 0x000fea0003800000 */
.L_x_171:
[----:B------:R-:W-:Y:S01]  /*7420*/  LOP3.LUT P1, RZ, R10, 0xff, RZ, 0xc0, !PT ;  /* 0x000000ff0aff7812 */ /* 0x000fe2000782c0ff */
[C---:B------:R-:W-:Y:S01]  /*7430*/  IMAD.IADD R12, R3.reuse, 0x1, R12 ;  /* 0x00000001030c7824 */ /* 0x040fe200078e020c */
[----:B------:R-:W-:Y:S01]  /*7440*/  ULDC.64 UR8, c[0x0][0x650] ;  /* 0x0001940000087ab9 */ /* 0x000fe20000000a00 */
[----:B------:R-:W-:Y:S01]  /*7450*/  ISETP.GE.U32.AND P2, PT, R3, 0xe, PT ;  /* 0x0000000e0300780c */ /* 0x000fe20003f46070 */
[----:B------:R-:W-:Y:S01]  /*7460*/  BSSY B1, `(.L_x_176) ;  /* 0x000006b000017945 */ /* 0x000fe20003800000 */
[----:B------:R-:W-:Y:S01]  /*7470*/  IMAD.MOV.U32 R11, RZ, RZ, -0x1 ;  /* 0xffffffffff0b7424 */ /* 0x000fe200078e00ff */
[----:B------:R-:W-:Y:S01]  /*7480*/  SHF.R.U32.HI R4, RZ, 0x1, R12 ;  /* 0x00000001ff047819 */ /* 0x000fe2000001160c */
[----:B------:R-:W-:Y:S01]  /*7490*/  IMAD.MOV.U32 R20, RZ, RZ, -0x1 ;  /* 0xffffffffff147424 */ /* 0x000fe200078e00ff */
[----:B------:R-:W-:Y:S01]  /*74a0*/  ISETP.GT.U32.AND P0, PT, R12, 0xd, PT ;  /* 0x0000000d0c00780c */ /* 0x000fe20003f04070 */
[----:B------:R-:W-:Y:S01]  /*74b0*/  IMAD.MOV.U32 R13, RZ, RZ, -0x1 ;  /* 0xffffffffff0d7424 */ /* 0x000fe200078e00ff */
[----:B------:R-:W-:-:S02]  /*74c0*/  PRMT R10, RZ, 0x7610, R10 ;  /* 0x00007610ff0a7816 */ /* 0x000fc4000000000a */
[----:B------:R-:W-:Y:S01]  /*74d0*/  ISETP.LT.U32.AND P0, PT, R3, 0xe, P0 ;  /* 0x0000000e0300780c */ /* 0x000fe20000701070 */
[----:B------:R-:W0:Y:S01]  /*74e0*/  @P1 S2R R6, SR_CgaCtaId ;  /* 0x0000000000061919 */ /* 0x000e220000008800 */
[----:B------:R-:W-:-:S04]  /*74f0*/  @P1 MOV R5, 0x400 ;  /* 0x0000040000051802 */ /* 0x000fc80000000f00 */
[----:B0-----:R-:W-:Y:S01]  /*7500*/  @P1 LEA R6, R6, R5, 0x18 ;  /* 0x0000000506061211 */ /* 0x001fe200078ec0ff */
[----:B------:R-:W-:-:S03]  /*7510*/  IMAD.WIDE.U32 R4, R4, -0x6db6db6d, RZ ;  /* 0x9249249304047825 */ /* 0x000fc600078e00ff */
[----:B------:R0:W-:Y:S01]  /*7520*/  @P1 SYNCS.ARRIVE.TRANS64.A1T0 RZ, [R6+URZ+0xf8], RZ ;  /* 0x0000f8ff06ff19a7 */ /* 0x0001e2000810003f */
[----:B------:R-:W-:Y:S02]  /*7530*/  IADD3 R16, P1, R16, UR22, RZ ;  /* 0x0000001610107c10 */ /* 0x000fe4000ff3e0ff */
[----:B------:R-:W-:Y:S02]  /*7540*/  SHF.R.U32.HI R7, RZ, 0x2, R5 ;  /* 0x00000002ff077819 */ /* 0x000fe40000011605 */
[----:B------:R-:W-:Y:S02]  /*7550*/  SEL R5, RZ, 0x1, !P0 ;  /* 0x00000001ff057807 */ /* 0x000fe40004000000 */
[----:B------:R-:W-:Y:S01]  /*7560*/  IADD3.X R17, R17, UR13, RZ, P1, !PT ;  /* 0x0000000d11117c10 */ /* 0x000fe20008ffe4ff */
[----:B------:R-:W-:Y:S01]  /*7570*/  IMAD R12, R7, -0xe, R12 ;  /* 0xfffffff2070c7824 */ /* 0x000fe200078e020c */
[----:B------:R-:W-:Y:S02]  /*7580*/  ISETP.GE.U32.AND P0, PT, R16, UR8, PT ;  /* 0x0000000810007c0c */ /* 0x000fe4000bf06070 */
[----:B------:R-:W-:-:S02]  /*7590*/  LOP3.LUT R0, R0, R5, RZ, 0x3c, !PT ;  /* 0x0000000500007212 */ /* 0x000fc400078e3cff */
[----:B------:R-:W-:Y:S02]  /*75a0*/  ISETP.GE.U32.AND.EX P0, PT, R17, UR9, PT, P0 ;  /* 0x0000000911007c0c */ /* 0x000fe4000bf06100 */
[----:B------:R-:W-:Y:S02]  /*75b0*/  @P2 LOP3.LUT R0, R0, 0x1, R7, 0x78, !PT ;  /* 0x0000000100002812 */ /* 0x000fe400078e7807 */
[----:B------:R-:W-:-:S09]  /*75c0*/  PRMT R4, RZ, 0x7610, R4 ;  /* 0x00007610ff047816 */ /* 0x000fd20000000004 */
[----:B0-----:R-:W-:Y:S05]  /*75d0*/  @P0 BRA `(.L_x_177) ;  /* 0x00000004004c0947 */ /* 0x001fea0003800000 */
[----:B------:R-:W0:Y:S01]  /*75e0*/  S2R R14, SR_CTAID.X ;  /* 0x00000000000e7919 */ /* 0x000e220000002500 */
[----:B------:R-:W-:Y:S01]  /*75f0*/  ULDC.64 UR8, c[0x0][0x628] ;  /* 0x00018a0000087ab9 */ /* 0x000fe20000000a00 */
[----:B------:R-:W1:Y:S01]  /*7600*/  LDC R15, c[0x0][0x144] ;  /* 0x00005100ff0f7b82 */ /* 0x000e620000000800 */
[----:B------:R-:W-:Y:S01]  /*7610*/  ISETP.NE.U32.AND P0, PT, RZ, UR8, PT ;  /* 0x00000008ff007c0c */ /* 0x000fe2000bf05070 */
[----:B------:R-:W2:Y:S01]  /*7620*/  S2R R11, SR_CTAID.Y ;  /* 0x00000000000b7919 */ /* 0x000ea20000002600 */
[----:B------:R-:W-:Y:S01]  /*7630*/  ULDC UR10, c[0x0][0x150] ;  /* 0x00005400000a7ab9 */ /* 0x000fe20000000800 */
[----:B------:R-:W-:Y:S01]  /*7640*/  ULDC UR11, c[0x0][0x630] ;  /* 0x00018c00000b7ab9 */ /* 0x000fe20000000800 */
[----:B------:R-:W-:Y:S01]  /*7650*/  ISETP.NE.AND.EX P0, PT, RZ, UR9, PT, P0 ;  /* 0x00000009ff007c0c */ /* 0x000fe2000bf05300 */
[----:B------:R-:W-:Y:S01]  /*7660*/  IMAD.MOV.U32 R4, RZ, RZ, R16 ;  /* 0x000000ffff047224 */ /* 0x000fe200078e0010 */
[----:B0-----:R-:W-:-:S05]  /*7670*/  I2FP.F32.U32 R5, R14 ;  /* 0x0000000e00057245 */ /* 0x001fca0000201000 */
[----:B------:R-:W-:Y:S01]  /*7680*/  FMUL R20, R5, UR10 ;  /* 0x0000000a05147c20 */ /* 0x000fe20008400000 */
[----:B------:R-:W-:-:S05]  /*7690*/  IMAD.MOV.U32 R5, RZ, RZ, R17 ;  /* 0x000000ffff057224 */ /* 0x000fca00078e0011 */
[----:B--2---:R-:W-:Y:S05]  /*76a0*/  @!P0 BRA `(.L_x_178) ;  /* 0x0000000000288947 */ /* 0x004fea0003800000 */
[----:B------:R-:W-:Y:S02]  /*76b0*/  ULDC UR10, c[0x0][0x634] ;  /* 0x00018d00000a7ab9 */ /* 0x000fe40000000800 */
[----:B------:R-:W-:-:S05]  /*76c0*/  IADD3 R5, P0, R16, UR10, RZ ;  /* 0x0000000a10057c10 */ /* 0x000fca000ff1e0ff */
[----:B------:R-:W-:-:S04]  /*76d0*/  IMAD.X R13, RZ, RZ, R17, P0 ;  /* 0x000000ffff0d7224 */ /* 0x000fc800000e0611 */
[----:B------:R-:W-:-:S04]  /*76e0*/  IMAD.WIDE.U32 R6, R13, UR8, RZ ;  /* 0x000000080d067c25 */ /* 0x000fc8000f8e00ff */
[----:B------:R-:W-:-:S04]  /*76f0*/  IMAD.WIDE.U32 R6, P0, R5, UR9, R6 ;  /* 0x0000000905067c25 */ /* 0x000fc8000f800006 */
[----:B------:R-:W-:-:S04]  /*7700*/  IMAD.WIDE.U32 R4, R5, UR8, RZ ;  /* 0x0000000805047c25 */ /* 0x000fc8000f8e00ff */
[----:B------:R-:W-:Y:S01]  /*7710*/  IMAD.MOV.U32 R4, RZ, RZ, R7 ;  /* 0x000000ffff047224 */ /* 0x000fe200078e0007 */
[----:B------:R-:W-:Y:S01]  /*7720*/  IADD3 RZ, P1, R5, R6, RZ ;  /* 0x0000000605ff7210 */ /* 0x000fe20007f3e0ff */
[----:B------:R-:W-:-:S04]  /*7730*/  IMAD.X R5, RZ, RZ, RZ, P0 ;  /* 0x000000ffff057224 */ /* 0x000fc800000e06ff */
[----:B------:R-:W-:-:S08]  /*7740*/  IMAD.WIDE.U32.X R4, R13, UR9, R4, P1 ;  /* 0x000000090d047c25 */ /* 0x000fd000088e0404 */
.L_x_178:
[--C-:B------:R-:W-:Y:S01]  /*7750*/  SHF.R.U64 R13, R4, UR11, R5.reuse ;  /* 0x0000000b040d7c19 */ /* 0x100fe20008001205 */
[----:B------:R-:W0:Y:S01]  /*7760*/  F2I.U32.TRUNC.NTZ R20, R20 ;  /* 0x0000001400147305 */ /* 0x000e22000020f000 */
[----:B------:R-:W-:Y:S01]  /*7770*/  SHF.R.U32.HI R4, RZ, UR11, R5 ;  /* 0x0000000bff047c19 */ /* 0x000fe20008011605 */
[----:B------:R-:W-:Y:S01]  /*7780*/  ULDC.64 UR8, c[0x0][0x620] ;  /* 0x0001880000087ab9 */ /* 0x000fe20000000a00 */
[----:B------:R-:W-:Y:S01]  /*7790*/  IADD3 R7, P0, RZ, -R13, RZ ;  /* 0x8000000dff077210 */ /* 0x000fe20007f1e0ff */
[----:B------:R-:W-:Y:S01]  /*77a0*/  ULDC.64 UR10, c[0x0][0x640] ;  /* 0x00019000000a7ab9 */ /* 0x000fe20000000a00 */
[----:B------:R-:W2:Y:S03]  /*77b0*/  LDC R22, c[0x0][0x148] ;  /* 0x00005200ff167b82 */ /* 0x000ea60000000800 */
[----:B------:R-:W-:Y:S01]  /*77c0*/  IMAD.X R4, RZ, RZ, ~R4, P0 ;  /* 0x000000ffff047224 */ /* 0x000fe200000e0e04 */
[----:B------:R-:W-:-:S03]  /*77d0*/  ISETP.NE.U32.AND P0, PT, RZ, UR10, PT ;  /* 0x0000000aff007c0c */ /* 0x000fc6000bf05070 */
[----:B------:R-:W-:Y:S01]  /*77e0*/  IMAD R6, R4, UR8, RZ ;  /* 0x0000000804067c24 */ /* 0x000fe2000f8e02ff */
[----:B------:R-:W-:Y:S01]  /*77f0*/  ISETP.NE.AND.EX P0, PT, RZ, UR11, PT, P0 ;  /* 0x0000000bff007c0c */ /* 0x000fe2000bf05300 */
[----:B------:R-:W-:Y:S01]  /*7800*/  IMAD.WIDE.U32 R4, R7, UR8, R16 ;  /* 0x0000000807047c25 */ /* 0x000fe2000f8e0010 */
[----:B------:R-:W-:-:S03]  /*7810*/  ULDC UR8, c[0x0][0x618] ;  /* 0x0001860000087ab9 */ /* 0x000fc60000000800 */
[----:B------:R-:W-:Y:S01]  /*7820*/  IMAD R7, R7, UR9, R6 ;  /* 0x0000000907077c24 */ /* 0x000fe2000f8e0206 */
[----:B------:R-:W-:Y:S01]  /*7830*/  ULDC UR9, c[0x0][0x154] ;  /* 0x0000550000097ab9 */ /* 0x000fe20000000800 */
[----:B0-----:R-:W-:Y:S02]  /*7840*/  IMAD.MOV R6, RZ, RZ, -R20 ;  /* 0x000000ffff067224 */ /* 0x001fe400078e0a14 */
[----:B------:R-:W-:Y:S02]  /*7850*/  IMAD.IADD R5, R5, 0x1, R7 ;  /* 0x0000000105057824 */ /* 0x000fe400078e0207 */
[----:B-1----:R-:W-:Y:S01]  /*7860*/  IMAD R14, R15, R6, R14 ;  /* 0x000000060f0e7224 */ /* 0x002fe200078e020e */
[----:B------:R-:W-:Y:S02]  /*7870*/  I2FP.F32.U32 R6, R11 ;  /* 0x0000000b00067245 */ /* 0x000fe40000201000 */
[--C-:B------:R-:W-:Y:S02]  /*7880*/  SHF.R.U64 R15, R4, UR8, R5.reuse ;  /* 0x00000008040f7c19 */ /* 0x100fe40008001205 */
[----:B------:R-:W-:Y:S01]  /*7890*/  SHF.R.U32.HI R4, RZ, UR8, R5 ;  /* 0x00000008ff047c19 */ /* 0x000fe20008011605 */
[----:B------:R-:W-:Y:S01]  /*78a0*/  FMUL R6, R6, UR9 ;  /* 0x0000000906067c20 */ /* 0x000fe20008400000 */
[----:B------:R-:W-:-:S02]  /*78b0*/  ULDC UR8, c[0x0][0x608] ;  /* 0x0001820000087ab9 */ /* 0x000fc40000000800 */
[--C-:B------:R-:W-:Y:S01]  /*78c0*/  SHF.R.U64 R21, R15, UR8, R4.reuse ;  /* 0x000000080f157c19 */ /* 0x100fe20008001204 */
[----:B------:R0:W1:Y:S01]  /*78d0*/  F2I.U32.TRUNC.NTZ R24, R6 ;  /* 0x0000000600187305 */ /* 0x000062000020f000 */
[----:B------:R-:W-:Y:S01]  /*78e0*/  SHF.R.U32.HI R4, RZ, UR8, R4 ;  /* 0x00000008ff047c19 */ /* 0x000fe20008011604 */
[----:B------:R-:W-:-:S03]  /*78f0*/  ULDC UR8, c[0x0][0x658] ;  /* 0x0001960000087ab9 */ /* 0x000fc60000000800 */
[--C-:B------:R-:W-:Y:S02]  /*7900*/  SHF.R.U64 R20, R21, UR8, R4.reuse ;  /* 0x0000000815147c19 */ /* 0x100fe40008001204 */
[----:B------:R-:W-:-:S03]  /*7910*/  SHF.R.U32.HI R23, RZ, UR8, R4 ;  /* 0x00000008ff177c19 */ /* 0x000fc60008011604 */
[----:B------:R-:W-:Y:S02]  /*7920*/  IMAD.MOV.U32 R4, RZ, RZ, R20 ;  /* 0x000000ffff047224 */ /* 0x000fe400078e0014 */
[----:B------:R-:W-:Y:S01]  /*7930*/  IMAD.MOV.U32 R5, RZ, RZ, R23 ;  /* 0x000000ffff057224 */ /* 0x000fe200078e0017 */
[----:B0-----:R-:W-:Y:S06]  /*7940*/  @!P0 BRA `(.L_x_179) ;  /* 0x0000000000288947 */ /* 0x001fec0003800000 */
        /* <DEDUP_REMOVED lines=10> */
.L_x_179:
[----:B------:R-:W-:Y:S01]  /*79f0*/  ISETP.NE.AND P0, PT, R2, 0x1, PT ;  /* 0x000000010200780c */ /* 0x000fe20003f05270 */
[----:B------:R-:W-:Y:S01]  /*7a00*/  ULDC UR8, c[0x0][0x648] ;  /* 0x0001920000087ab9 */ /* 0x000fe20000000800 */
[----:B-1----:R-:W-:Y:S01]  /*7a10*/  IMAD.MOV R24, RZ, RZ, -R24 ;  /* 0x000000ffff187224 */ /* 0x002fe200078e0a18 */
[----:B------:R-:W-:Y:S01]  /*7a20*/  SHF.R.U64 R4, R4, UR8, R5 ;  /* 0x0000000804047c19 */ /* 0x000fe20008001205 */
[----:B------:R-:W-:Y:S01]  /*7a30*/  ULDC UR8, c[0x0][0x638] ;  /* 0x00018e0000087ab9 */ /* 0x000fe20000000800 */
[----:B------:R-:W-:Y:S01]  /*7a40*/  LOP3.LUT R21, R21, UR7, RZ, 0xc0, !PT ;  /* 0x0000000715157c12 */ /* 0x000fe2000f8ec0ff */
[----:B------:R-:W-:Y:S02]  /*7a50*/  ULDC UR9, c[0x0][0x610] ;  /* 0x0001840000097ab9 */ /* 0x000fe40000000800 */
[----:B------:R-:W-:Y:S02]  /*7a60*/  IMAD.MOV R5, RZ, RZ, -R4 ;  /* 0x000000ffff057224 */ /* 0x000fe400078e0a04 */
[----:B------:R-:W-:-:S02]  /*7a70*/  IMAD R21, R4, UR5, R21 ;  /* 0x0000000504157c24 */ /* 0x000fc4000f8e0215 */
[----:B------:R-:W-:Y:S01]  /*7a80*/  IMAD R20, R5, UR8, R20 ;  /* 0x0000000805147c24 */ /* 0x000fe2000f8e0214 */
[----:B------:R-:W-:Y:S01]  /*7a90*/  ULDC UR8, c[0x0][0x600] ;  /* 0x0001800000087ab9 */ /* 0x000fe20000000800 */
[----:B--2---:R-:W-:Y:S01]  /*7aa0*/  @P0 IMAD R14, R22, R24, R11 ;  /* 0x00000018160e0224 */ /* 0x004fe200078e020b */
[----:B------:R-:W-:Y:S01]  /*7ab0*/  LOP3.LUT R11, R15, UR4, RZ, 0xc0, !PT ;  /* 0x000000040f0b7c12 */ /* 0x000fe2000f8ec0ff */
[----:B------:R-:W-:Y:S02]  /*7ac0*/  IMAD.MOV.U32 R4, RZ, RZ, 0x1 ;  /* 0x00000001ff047424 */ /* 0x000fe400078e00ff */
[----:B------:R-:W-:Y:S02]  /*7ad0*/  IMAD R14, R21, UR9, R14 ;  /* 0x00000009150e7c24 */ /* 0x000fe4000f8e020e */
[----:B------:R-:W-:-:S05]  /*7ae0*/  IMAD R11, R20, UR8, R11 ;  /* 0x00000008140b7c24 */ /* 0x000fca000f8e020b */
[----:B------:R-:W-:Y:S02]  /*7af0*/  SEL R20, R11, R14, !P0 ;  /* 0x0000000e0b147207 */ /* 0x000fe40004000000 */
[----:B------:R-:W-:-:S07]  /*7b00*/  SEL R11, R14, R11, !P0 ;  /* 0x0000000b0e0b7207 */ /* 0x000fce0004000000 */
.L_x_177:
[----:B------:R-:W-:Y:S05]  /*7b10*/  BSYNC B1 ;  /* 0x0000000000017941 */ /* 0x000fea0003800000 */
.L_x_176:
[----:B------:R-:W-:-:S13]  /*7b20*/  LOP3.LUT P0, RZ, R4, 0xff, RZ, 0xc0, !PT ;  /* 0x000000ff04ff7812 */ /* 0x000fda000780c0ff */
[----:B------:R-:W-:Y:S05]  /*7b30*/  @P0 BRA `(.L_x_180) ;  /* 0xfffffff400300947 */ /* 0x000fea000383ffff */
[----:B------:R-:W-:Y:S05]  /*7b40*/  BSYNC B0 ;  /* 0x0000000000007941 */ /* 0x000fea0003800000 */
.L_x_169:
[----:B------:R-:W-:-:S03]  /*7b50*/  UMOV UR8, 0xffffffff ;  /* 0xffffffff00087882 */ /* 0x000fc60000000000 */
[----:B------:R-:W-:Y:S05]  /*7b60*/  BRA.DIV UR8, `(.L_x_181) ;  /* 0x0000000a087c7947 */ /* 0x000fea000b800000 */
[----:B------:R-:W-:-:S13]  /*7b70*/  ELECT P6, URZ, PT ;  /* 0x00000000003f782f */ /* 0x000fda00038c0000 */
.L_x_205:
[----:B------:R-:W-:Y:S04]  /*7b80*/  BSSY B0, `(.L_x_182) ;  /* 0x0000085000007945 */ /* 0x000fe80003800000 */
[----:B------:R-:W-:Y:S05]  /*7b90*/  @!P6 BRA `(.L_x_183) ;  /* 0x00000008000ce947 */ /* 0x000fea0003800000 */
[----:B------:R-:W-:-:S04]  /*7ba0*/  LOP3.LUT R19, R19, 0x2, RZ, 0xfc, !PT ;  /* 0x0000000213137812 */ /* 0x000fc800078efcff */
[----:B------:R-:W-:-:S13]  /*7bb0*/  ISETP.NE.AND P0, PT, R19, 0x3, PT ;  /* 0x000000031300780c */ /* 0x000fda0003f05270 */
[----:B------:R-:W-:Y:S05]  /*7bc0*/  @!P0 BRA `(.L_x_184) ;  /* 0x0000000000048947 */ /* 0x000fea0003800000 */
[----:B------:R-:W-:Y:S01]  /*7bd0*/  BPT.TRAP 0x1 ;  /* 0x000000040000795c */ /* 0x000fe20000300000 */
.L_x_184:
[----:B------:R-:W0:Y:S01]  /*7be0*/  S2R R3, SR_CgaCtaId ;  /* 0x0000000000037919 */ /* 0x000e220000008800 */
[----:B------:R-:W-:-:S04]  /*7bf0*/  MOV R2, 0x400 ;  /* 0x0000040000027802 */ /* 0x000fc80000000f00 */
[----:B0-----:R-:W-:Y:S02]  /*7c00*/  LEA R3, R3, R2, 0x18 ;  /* 0x0000000203037211 */ /* 0x001fe400078ec0ff */
[----:B------:R-:W-:-:S03]  /*7c10*/  SHF.L.U32 R2, R0, 0x1f, RZ ;  /* 0x0000001f00027819 */ /* 0x000fc600000006ff */
[----:B------:R-:W-:-:S04]  /*7c20*/  VIADD R3, R3, 0x70 ;  /* 0x0000007003037836 */ /* 0x000fc80000000000 */
[C---:B------:R-:W-:Y:S02]  /*7c30*/  IMAD R7, R12.reuse, 0x8, R3 ;  /* 0x000000080c077824 */ /* 0x040fe400078e0203 */
[----:B------:R-:W-:Y:S02]  /*7c40*/  VIADD R12, R12, 0x1 ;  /* 0x000000010c0c7836 */ /* 0x000fe40000000000 */
[----:B------:R-:W0:Y:S03]  /*7c50*/  SYNCS.PHASECHK.TRANS64.TRYWAIT P0, [R7+URZ], R2 ;  /* 0x00000002070075a7 */ /* 0x000e26000800017f */
[----:B------:R-:W-:-:S04]  /*7c60*/  ISETP.NE.AND P1, PT, R12, 0xe, PT ;  /* 0x0000000e0c00780c */ /* 0x000fc80003f25270 */
[----:B------:R-:W-:Y:S02]  /*7c70*/  SEL R5, RZ, 0x1, P1 ;  /* 0x00000001ff057807 */ /* 0x000fe40000800000 */
[----:B------:R-:W-:Y:S02]  /*7c80*/  SEL R12, R12, RZ, P1 ;  /* 0x000000ff0c0c7207 */ /* 0x000fe40000800000 */
[----:B------:R-:W-:-:S03]  /*7c90*/  LOP3.LUT R5, R0, R5, RZ, 0x3c, !PT ;  /* 0x0000000500057212 */ /* 0x000fc600078e3cff */
[----:B------:R-:W-:Y:S01]  /*7ca0*/  IMAD R9, R12, 0x8, R3 ;  /* 0x000000080c097824 */ /* 0x000fe200078e0203 */
[----:B------:R-:W-:Y:S01]  /*7cb0*/  SHF.L.U32 R4, R5, 0x1f, RZ ;  /* 0x0000001f05047819 */ /* 0x000fe200000006ff */
[----:B0-----:R-:W-:Y:S06]  /*7cc0*/  @!P0 BRA `(.L_x_185) ;  /* 0x0000000800448947 */ /* 0x001fec0003800000 */
.L_x_206:
[----:B------:R-:W1:Y:S01]  /*7cd0*/  SYNCS.PHASECHK.TRANS64.TRYWAIT P0, [R9+URZ], R4 ;  /* 0x00000004090075a7 */ /* 0x000e62000800017f */
[----:B------:R-:W-:-:S05]  /*7ce0*/  VIADD R0, R12, 0x1 ;  /* 0x000000010c007836 */ /* 0x000fca0000000000 */
[----:B------:R-:W-:-:S04]  /*7cf0*/  ISETP.NE.AND P1, PT, R0, 0xe, PT ;  /* 0x0000000e0000780c */ /* 0x000fc80003f25270 */
[----:B0-----:R-:W-:Y:S02]  /*7d00*/  SEL R2, RZ, 0x1, P1 ;  /* 0x00000001ff027807 */ /* 0x001fe40000800000 */
[----:B------:R-:W-:Y:S02]  /*7d10*/  SEL R0, R0, RZ, P1 ;  /* 0x000000ff00007207 */ /* 0x000fe40000800000 */
[----:B------:R-:W-:-:S03]  /*7d20*/  LOP3.LUT R7, R5, R2, RZ, 0x3c, !PT ;  /* 0x0000000205077212 */ /* 0x000fc600078e3cff */
[----:B------:R-:W-:Y:S01]  /*7d30*/  IMAD R6, R0, 0x8, R3 ;  /* 0x0000000800067824 */ /* 0x000fe200078e0203 */
[----:B------:R-:W-:Y:S01]  /*7d40*/  SHF.L.U32 R5, R7, 0x1f, RZ ;  /* 0x0000001f07057819 */ /* 0x000fe200000006ff */
[----:B-1----:R-:W-:Y:S06]  /*7d50*/  @!P0 BRA `(.L_x_186) ;  /* 0x0000000800348947 */ /* 0x002fec0003800000 */
.L_x_207:
[----:B------:R-:W1:Y:S01]  /*7d60*/  SYNCS.PHASECHK.TRANS64.TRYWAIT P0, [R6+URZ], R5 ;  /* 0x00000005060075a7 */ /* 0x000e62000800017f */
[----:B------:R-:W-:-:S05]  /*7d70*/  VIADD R0, R0, 0x1 ;  /* 0x0000000100007836 */ /* 0x000fca0000000000 */
[----:B------:R-:W-:-:S04]  /*7d80*/  ISETP.NE.AND P1, PT, R0, 0xe, PT ;  /* 0x0000000e0000780c */ /* 0x000fc80003f25270 */
[----:B------:R-:W-:Y:S02]  /*7d90*/  SEL R2, RZ, 0x1, P1 ;  /* 0x00000001ff027807 */ /* 0x000fe40000800000 */
[----:B------:R-:W-:Y:S02]  /*7da0*/  SEL R0, R0, RZ, P1 ;  /* 0x000000ff00007207 */ /* 0x000fe40000800000 */
[----:B------:R-:W-:-:S03]  /*7db0*/  LOP3.LUT R7, R7, R2, RZ, 0x3c, !PT ;  /* 0x0000000207077212 */ /* 0x000fc600078e3cff */
[----:B0-----:R-:W-:Y:S01]  /*7dc0*/  IMAD R9, R0, 0x8, R3 ;  /* 0x0000000800097824 */ /* 0x001fe200078e0203 */
[----:B------:R-:W-:Y:S01]  /*7dd0*/  SHF.L.U32 R4, R7, 0x1f, RZ ;  /* 0x0000001f07047819 */ /* 0x000fe200000006ff */
[----:B-1----:R-:W-:Y:S06]  /*7de0*/  @!P0 BRA `(.L_x_187) ;  /* 0x0000000800248947 */ /* 0x002fec0003800000 */
.L_x_208:
        /* <DEDUP_REMOVED lines=9> */
.L_x_209:
        /* <DEDUP_REMOVED lines=9> */
.L_x_210:
        /* <DEDUP_REMOVED lines=9> */
.L_x_211:
        /* <DEDUP_REMOVED lines=9> */
.L_x_212:
        /* <DEDUP_REMOVED lines=9> */
.L_x_213:
        /* <DEDUP_REMOVED lines=9> */
.L_x_214:
        /* <DEDUP_REMOVED lines=9> */
.L_x_215:
        /* <DEDUP_REMOVED lines=9> */
.L_x_216:
        /* <DEDUP_REMOVED lines=9> */
.L_x_217:
[----:B------:R-:W1:Y:S01]  /*8300*/  SYNCS.PHASECHK.TRANS64.TRYWAIT P0, [R6+URZ], R5 ;  /* 0x00000005060075a7 */ /* 0x000e62000800017f */
[----:B------:R-:W-:-:S05]  /*8310*/  VIADD R0, R0, 0x1 ;  /* 0x0000000100007836 */ /* 0x000fca0000000000 */
[----:B------:R-:W-:-:S04]  /*8320*/  ISETP.NE.AND P1, PT, R0, 0xe, PT ;  /* 0x0000000e0000780c */ /* 0x000fc80003f25270 */
[----:B------:R-:W-:Y:S02]  /*8330*/  SEL R2, RZ, 0x1, P1 ;  /* 0x00000001ff027807 */ /* 0x000fe40000800000 */
[----:B------:R-:W-:Y:S02]  /*8340*/  SEL R0, R0, RZ, P1 ;  /* 0x000000ff00007207 */ /* 0x000fe40000800000 */
[----:B------:R-:W-:Y:S01]  /*8350*/  LOP3.LUT R2, R7, R2, RZ, 0x3c, !PT ;  /* 0x0000000207027212 */ /* 0x000fe200078e3cff */
[----:B-1----:R-:W-:Y:S06]  /*8360*/  @!P0 BRA `(.L_x_197) ;  /* 0x00000004008c8947 */ /* 0x002fec0003800000 */
.L_x_218:
[----:B------:R-:W-:Y:S01]  /*8370*/  IMAD R3, R0, 0x8, R3 ;  /* 0x0000000800037824 */ /* 0x000fe200078e0203 */
[----:B------:R-:W-:-:S07]  /*8380*/  SHF.L.U32 R0, R2, 0x1f, RZ ;  /* 0x0000001f02007819 */ /* 0x000fce00000006ff */
.L_x_198:
[----:B--2---:R2:W3:Y:S02]  /*8390*/  SYNCS.PHASECHK.TRANS64.TRYWAIT P0, [R3+URZ], R0 ;  /* 0x00000000030075a7 */ /* 0x0044e4000800017f */
[----:B---3--:R-:W-:Y:S05]  /*83a0*/  @!P0 NANOSLEEP.SYNCS 0x989680 ;  /* 0x009896800000895d */ /* 0x008fea0003900000 */
[----:B------:R-:W3:Y:S02]  /*83b0*/  @!P0 SYNCS.PHASECHK.TRANS64 P0, [R3+URZ], R0 ;  /* 0x00000000030085a7 */ /* 0x000ee4000800007f */
[----:B---3--:R-:W-:Y:S05]  /*83c0*/  @!P0 BRA `(.L_x_198) ;  /* 0xfffffffc00f08947 */ /* 0x008fea000383ffff */
.L_x_183:
[----:B------:R-:W-:Y:S05]  /*83d0*/  BSYNC B0 ;  /* 0x0000000000007941 */ /* 0x000fea0003800000 */
.L_x_182:
[----:B------:R-:W-:Y:S05]  /*83e0*/  EXIT ;  /* 0x000000000000794d */ /* 0x000fea0003800000 */
.L_x_22:
[----:B---3--:R3:W4:Y:S02]  /*83f0*/  SYNCS.PHASECHK.TRANS64.TRYWAIT P1, [R3+URZ], R0 ;  /* 0x00000000030075a7 */ /* 0x008724000802017f */
[----:B----4-:R-:W-:Y:S05]  /*8400*/  @!P1 NANOSLEEP.SYNCS 0x989680 ;  /* 0x009896800000995d */ /* 0x010fea0003900000 */
[----:B------:R-:W4:Y:S02]  /*8410*/  @!P1 SYNCS.PHASECHK.TRANS64 P1, [R3+URZ], R0 ;  /* 0x00000000030095a7 */ /* 0x000f24000802007f */
[----:B----4-:R-:W-:Y:S05]  /*8420*/  @!P1 BRA `(.L_x_22) ;  /* 0xfffffffc00f09947 */ /* 0x010fea000383ffff */
[----:B------:R-:W-:Y:S05]  /*8430*/  BRA `(.L_x_21) ;  /* 0xffffff9000987947 */ /* 0x000fea000383ffff */
.L_x_27:
[----:B-1----:R1:W2:Y:S02]  /*8440*/  SYNCS.PHASECHK.TRANS64.TRYWAIT P1, [R5+URZ], R4 ;  /* 0x00000004050075a7 */ /* 0x0022a4000802017f */
[----:B--2---:R-:W-:Y:S05]  /*8450*/  @!P1 NANOSLEEP.SYNCS 0x989680 ;  /* 0x009896800000995d */ /* 0x004fea0003900000 */
[----:B------:R-:W2:Y:S02]  /*8460*/  @!P1 SYNCS.PHASECHK.TRANS64 P1, [R5+URZ], R4 ;  /* 0x00000004050095a7 */ /* 0x000ea4000802007f */
[----:B--2---:R-:W-:Y:S05]  /*8470*/  @!P1 BRA `(.L_x_27) ;  /* 0xfffffffc00f09947 */ /* 0x004fea000383ffff */
[----:B------:R-:W-:Y:S05]  /*8480*/  BRA `(.L_x_26) ;  /* 0xffffff9400487947 */ /* 0x000fea000383ffff */
.L_x_170:
[----:B------:R-:W-:Y:S01]  /*8490*/  BSSY B1, `(.L_x_199) ;  /* 0x0000006000017945 */ /* 0x000fe20003800000 */
[----:B------:R-:W-:-:S07]  /*84a0*/  IMAD.MOV.U32 R15, RZ, RZ, -0x1 ;  /* 0xffffffffff0f7424 */ /* 0x000fce00078e00ff */
[----:B------:R-:W-:Y:S05]  /*84b0*/  WARPSYNC.COLLECTIVE R15, `(.L_x_200) ;  /* 0x000000000f0c7348 */ /* 0x000fea0003c00000 */
[----:B------:R-:W-:Y:S02]  /*84c0*/  ELECT P6, UR62, PT ;  /* 0x00000000003e782f */ /* 0x000fe400038c0000 */
[----:B------:R-:W-:Y:S01]  /*84d0*/  MOV R14, UR62 ;  /* 0x0000003e000e7c02 */ /* 0x000fe20008000f00 */
[----:B------:R-:W-:Y:S10]  /*84e0*/  ENDCOLLECTIVE ;  /* 0x000000000000791b */ /* 0x000ff40003800000 */
.L_x_200:
[----:B------:R-:W-:Y:S05]  /*84f0*/  BSYNC B1 ;  /* 0x0000000000017941 */ /* 0x000fea0003800000 */
.L_x_199:
[----:B------:R-:W-:Y:S05]  /*8500*/  BRA `(.L_x_201) ;  /* 0xffffffe800c87947 */ /* 0x000fea000383ffff */
.L_x_173:
[----:B0-----:R0:W1:Y:S02]  /*8510*/  SYNCS.PHASECHK.TRANS64.TRYWAIT P0, [R14+URZ+0x70], R7 ;  /* 0x000070070e0075a7 */ /* 0x001064000800017f */
[----:B-1----:R-:W-:Y:S05]  /*8520*/  @!P0 NANOSLEEP.SYNCS 0x989680 ;  /* 0x009896800000895d */ /* 0x002fea0003900000 */
[----:B------:R-:W1:Y:S02]  /*8530*/  @!P0 SYNCS.PHASECHK.TRANS64 P0, [R14+URZ+0x70], R7 ;  /* 0x000070070e0085a7 */ /* 0x000e64000800007f */
[----:B-1----:R-:W-:Y:S05]  /*8540*/  @!P0 BRA `(.L_x_173) ;  /* 0xfffffffc00f08947 */ /* 0x002fea000383ffff */
[----:B------:R-:W-:Y:S05]  /*8550*/  BRA `(.L_x_202) ;  /* 0xffffffec00047947 */ /* 0x000fea000383ffff */
.L_x_181:
[----:B------:R-:W-:Y:S01]  /*8560*/  BSSY B0, `(.L_x_203) ;  /* 0x0000006000007945 */ /* 0x000fe20003800000 */
[----:B------:R-:W-:-:S07]  /*8570*/  IMAD.MOV.U32 R15, RZ, RZ, -0x1 ;  /* 0xffffffffff0f7424 */ /* 0x000fce00078e00ff */
[----:B------:R-:W-:Y:S05]  /*8580*/  WARPSYNC.COLLECTIVE R15, `(.L_x_204) ;  /* 0x000000000f0c7348 */ /* 0x000fea0003c00000 */
[----:B------:R-:W-:Y:S02]  /*8590*/  ELECT P6, UR62, PT ;  /* 0x00000000003e782f */ /* 0x000fe400038c0000 */
[----:B------:R-:W-:Y:S01]  /*85a0*/  MOV R14, UR62 ;  /* 0x0000003e000e7c02 */ /* 0x000fe20008000f00 */
[----:B------:R-:W-:Y:S10]  /*85b0*/  ENDCOLLECTIVE ;  /* 0x000000000000791b */ /* 0x000ff40003800000 */
.L_x_204:
[----:B------:R-:W-:Y:S05]  /*85c0*/  BSYNC B0 ;  /* 0x0000000000007941 */ /* 0x000fea0003800000 */
.L_x_203:
[----:B------:R-:W-:Y:S05]  /*85d0*/  BRA `(.L_x_205) ;  /* 0xfffffff400687947 */ /* 0x000fea000383ffff */
.L_x_185:
[----:B0-----:R0:W1:Y:S02]  /*85e0*/  SYNCS.PHASECHK.TRANS64.TRYWAIT P0, [R7+URZ], R2 ;  /* 0x00000002070075a7 */ /* 0x001064000800017f */
[----:B-1----:R-:W-:Y:S05]  /*85f0*/  @!P0 NANOSLEEP.SYNCS 0x989680 ;  /* 0x009896800000895d */ /* 0x002fea0003900000 */
[----:B------:R-:W1:Y:S02]  /*8600*/  @!P0 SYNCS.PHASECHK.TRANS64 P0, [R7+URZ], R2 ;  /* 0x00000002070085a7 */ /* 0x000e64000800007f */
[----:B-1----:R-:W-:Y:S05]  /*8610*/  @!P0 BRA `(.L_x_185) ;  /* 0xfffffffc00f08947 */ /* 0x002fea000383ffff */
[----:B------:R-:W-:Y:S05]  /*8620*/  BRA `(.L_x_206) ;  /* 0xfffffff400a87947 */ /* 0x000fea000383ffff */
.L_x_186:
[----:B0-----:R0:W1:Y:S02]  /*8630*/  SYNCS.PHASECHK.TRANS64.TRYWAIT P0, [R9+URZ], R4 ;  /* 0x00000004090075a7 */ /* 0x001064000800017f */
[----:B-1----:R-:W-:Y:S05]  /*8640*/  @!P0 NANOSLEEP.SYNCS 0x989680 ;  /* 0x009896800000895d */ /* 0x002fea0003900000 */
[----:B------:R-:W1:Y:S02]  /*8650*/  @!P0 SYNCS.PHASECHK.TRANS64 P0, [R9+URZ], R4 ;  /* 0x00000004090085a7 */ /* 0x000e64000800007f */
[----:B-1----:R-:W-:Y:S05]  /*8660*/  @!P0 BRA `(.L_x_186) ;  /* 0xfffffffc00f08947 */ /* 0x002fea000383ffff */
[----:B------:R-:W-:Y:S05]  /*8670*/  BRA `(.L_x_207) ;  /* 0xfffffff400b87947 */ /* 0x000fea000383ffff */
.L_x_187:
[----:B0-----:R0:W1:Y:S02]  /*8680*/  SYNCS.PHASECHK.TRANS64.TRYWAIT P0, [R6+URZ], R5 ;  /* 0x00000005060075a7 */ /* 0x001064000800017f */
[----:B-1----:R-:W-:Y:S05]  /*8690*/  @!P0 NANOSLEEP.SYNCS 0x989680 ;  /* 0x009896800000895d */ /* 0x002fea0003900000 */
[----:B------:R-:W1:Y:S02]  /*86a0*/  @!P0 SYNCS.PHASECHK.TRANS64 P0, [R6+URZ], R5 ;  /* 0x00000005060085a7 */ /* 0x000e64000800007f */
[----:B-1----:R-:W-:Y:S05]  /*86b0*/  @!P0 BRA `(.L_x_187) ;  /* 0xfffffffc00f08947 */ /* 0x002fea000383ffff */
[----:B------:R-:W-:Y:S05]  /*86c0*/  BRA `(.L_x_208) ;  /* 0xfffffff400c87947 */ /* 0x000fea000383ffff */
.L_x_188:
[----:B0-----:R0:W1:Y:S02]  /*86d0*/  SYNCS.PHASECHK.TRANS64.TRYWAIT P0, [R9+URZ], R4 ;  /* 0x00000004090075a7 */ /* 0x001064000800017f */
[----:B-1----:R-:W-:Y:S05]  /*86e0*/  @!P0 NANOSLEEP.SYNCS 0x989680 ;  /* 0x009896800000895d */ /* 0x002fea0003900000 */
[----:B------:R-:W1:Y:S02]  /*86f0*/  @!P0 SYNCS.PHASECHK.TRANS64 P0, [R9+URZ], R4 ;  /* 0x00000004090085a7 */ /* 0x000e64000800007f */
[----:B-1----:R-:W-:Y:S05]  /*8700*/  @!P0 BRA `(.L_x_188) ;  /* 0xfffffffc00f08947 */ /* 0x002fea000383ffff */
[----:B------:R-:W-:Y:S05]  /*8710*/  BRA `(.L_x_209) ;  /* 0xfffffff400d87947 */ /* 0x000fea000383ffff */
.L_x_189:
[----:B0-----:R0:W1:Y:S02]  /*8720*/  SYNCS.PHASECHK.TRANS64.TRYWAIT P0, [R6+URZ], R5 ;  /* 0x00000005060075a7 */ /* 0x001064000800017f */
[----:B-1----:R-:W-:Y:S05]  /*8730*/  @!P0 NANOSLEEP.SYNCS 0x989680 ;  /* 0x009896800000895d */ /* 0x002fea0003900000 */
[----:B------:R-:W1:Y:S02]  /*8740*/  @!P0 SYNCS.PHASECHK.TRANS64 P0, [R6+URZ], R5 ;  /* 0x00000005060085a7 */ /* 0x000e64000800007f */
[----:B-1----:R-:W-:Y:S05]  /*8750*/  @!P0 BRA `(.L_x_189) ;  /* 0xfffffffc00f08947 */ /* 0x002fea000383ffff */
[----:B------:R-:W-:Y:S05]  /*8760*/  BRA `(.L_x_210) ;  /* 0xfffffff400e87947 */ /* 0x000fea000383ffff */
.L_x_190:
[----:B0-----:R0:W1:Y:S02]  /*8770*/  SYNCS.PHASECHK.TRANS64.TRYWAIT P0, [R9+URZ], R4 ;  /* 0x00000004090075a7 */ /* 0x001064000800017f */
[----:B-1----:R-:W-:Y:S05]  /*8780*/  @!P0 NANOSLEEP.SYNCS 0x989680 ;  /* 0x009896800000895d */ /* 0x002fea0003900000 */
[----:B------:R-:W1:Y:S02]  /*8790*/  @!P0 SYNCS.PHASECHK.TRANS64 P0, [R9+URZ], R4 ;  /* 0x00000004090085a7 */ /* 0x000e64000800007f */
[----:B-1----:R-:W-:Y:S05]  /*87a0*/  @!P0 BRA `(.L_x_190) ;  /* 0xfffffffc00f08947 */ /* 0x002fea000383ffff */
[----:B------:R-:W-:Y:S05]  /*87b0*/  BRA `(.L_x_211) ;  /* 0xfffffff400f87947 */ /* 0x000fea000383ffff */
.L_x_191:
[----:B0-----:R0:W1:Y:S02]  /*87c0*/  SYNCS.PHASECHK.TRANS64.TRYWAIT P0, [R6+URZ], R5 ;  /* 0x00000005060075a7 */ /* 0x001064000800017f */
[----:B-1----:R-:W-:Y:S05]  /*87d0*/  @!P0 NANOSLEEP.SYNCS 0x989680 ;  /* 0x009896800000895d */ /* 0x002fea0003900000 */
[----:B------:R-:W1:Y:S02]  /*87e0*/  @!P0 SYNCS.PHASECHK.TRANS64 P0, [R6+URZ], R5 ;  /* 0x00000005060085a7 */ /* 0x000e64000800007f */
[----:B-1----:R-:W-:Y:S05]  /*87f0*/  @!P0 BRA `(.L_x_191) ;  /* 0xfffffffc00f08947 */ /* 0x002fea000383ffff */
[----:B------:R-:W-:Y:S05]  /*8800*/  BRA `(.L_x_212) ;  /* 0xfffffff800087947 */ /* 0x000fea000383ffff */
.L_x_192:
[----:B0-----:R0:W1:Y:S02]  /*8810*/  SYNCS.PHASECHK.TRANS64.TRYWAIT P0, [R9+URZ], R4 ;  /* 0x00000004090075a7 */ /* 0x001064000800017f */
[----:B-1----:R-:W-:Y:S05]  /*8820*/  @!P0 NANOSLEEP.SYNCS 0x989680 ;  /* 0x009896800000895d */ /* 0x002fea0003900000 */
[----:B------:R-:W1:Y:S02]  /*8830*/  @!P0 SYNCS.PHASECHK.TRANS64 P0, [R9+URZ], R4 ;  /* 0x00000004090085a7 */ /* 0x000e64000800007f */
[----:B-1----:R-:W-:Y:S05]  /*8840*/  @!P0 BRA `(.L_x_192) ;  /* 0xfffffffc00f08947 */ /* 0x002fea000383ffff */
[----:B------:R-:W-:Y:S05]  /*8850*/  BRA `(.L_x_213) ;  /* 0xfffffff800187947 */ /* 0x000fea000383ffff */
.L_x_193:
[----:B0-----:R0:W1:Y:S02]  /*8860*/  SYNCS.PHASECHK.TRANS64.TRYWAIT P0, [R6+URZ], R5 ;  /* 0x00000005060075a7 */ /* 0x001064000800017f */
[----:B-1----:R-:W-:Y:S05]  /*8870*/  @!P0 NANOSLEEP.SYNCS 0x989680 ;  /* 0x009896800000895d */ /* 0x002fea0003900000 */
[----:B------:R-:W1:Y:S02]  /*8880*/  @!P0 SYNCS.PHASECHK.TRANS64 P0, [R6+URZ], R5 ;  /* 0x00000005060085a7 */ /* 0x000e64000800007f */
[----:B-1----:R-:W-:Y:S05]  /*8890*/  @!P0 BRA `(.L_x_193) ;  /* 0xfffffffc00f08947 */ /* 0x002fea000383ffff */
[----:B------:R-:W-:Y:S05]  /*88a0*/  BRA `(.L_x_214) ;  /* 0xfffffff800287947 */ /* 0x000fea000383ffff */
.L_x_194:
[----:B0-----:R0:W1:Y:S02]  /*88b0*/  SYNCS.PHASECHK.TRANS64.TRYWAIT P0, [R9+URZ], R4 ;  /* 0x00000004090075a7 */ /* 0x001064000800017f */
[----:B-1----:R-:W-:Y:S05]  /*88c0*/  @!P0 NANOSLEEP.SYNCS 0x989680 ;  /* 0x009896800000895d */ /* 0x002fea0003900000 */
[----:B------:R-:W1:Y:S02]  /*88d0*/  @!P0 SYNCS.PHASECHK.TRANS64 P0, [R9+URZ], R4 ;  /* 0x00000004090085a7 */ /* 0x000e64000800007f */
[----:B-1----:R-:W-:Y:S05]  /*88e0*/  @!P0 BRA `(.L_x_194) ;  /* 0xfffffffc00f08947 */ /* 0x002fea000383ffff */
[----:B------:R-:W-:Y:S05]  /*88f0*/  BRA `(.L_x_215) ;  /* 0xfffffff800387947 */ /* 0x000fea000383ffff */
.L_x_195:
[----:B0-----:R0:W1:Y:S02]  /*8900*/  SYNCS.PHASECHK.TRANS64.TRYWAIT P0, [R6+URZ], R5 ;  /* 0x00000005060075a7 */ /* 0x001064000800017f */
[----:B-1----:R-:W-:Y:S05]  /*8910*/  @!P0 NANOSLEEP.SYNCS 0x989680 ;  /* 0x009896800000895d */ /* 0x002fea0003900000 */
[----:B------:R-:W1:Y:S02]  /*8920*/  @!P0 SYNCS.PHASECHK.TRANS64 P0, [R6+URZ], R5 ;  /* 0x00000005060085a7 */ /* 0x000e64000800007f */
[----:B-1----:R-:W-:Y:S05]  /*8930*/  @!P0 BRA `(.L_x_195) ;  /* 0xfffffffc00f08947 */ /* 0x002fea000383ffff */
[----:B------:R-:W-:Y:S05]  /*8940*/  BRA `(.L_x_216) ;  /* 0xfffffff800487947 */ /* 0x000fea000383ffff */
.L_x_196:
[----:B0-----:R0:W1:Y:S02]  /*8950*/  SYNCS.PHASECHK.TRANS64.TRYWAIT P0, [R9+URZ], R4 ;  /* 0x00000004090075a7 */ /* 0x001064000800017f */
[----:B-1----:R-:W-:Y:S05]  /*8960*/  @!P0 NANOSLEEP.SYNCS 0x989680 ;  /* 0x009896800000895d */ /* 0x002fea0003900000 */
[----:B------:R-:W1:Y:S02]  /*8970*/  @!P0 SYNCS.PHASECHK.TRANS64 P0, [R9+URZ], R4 ;  /* 0x00000004090085a7 */ /* 0x000e64000800007f */
[----:B-1----:R-:W-:Y:S05]  /*8980*/  @!P0 BRA `(.L_x_196) ;  /* 0xfffffffc00f08947 */ /* 0x002fea000383ffff */
[----:B------:R-:W-:Y:S05]  /*8990*/  BRA `(.L_x_217) ;  /* 0xfffffff800587947 */ /* 0x000fea000383ffff */
.L_x_197:
[----:B-1----:R1:W2:Y:S02]  /*89a0*/  SYNCS.PHASECHK.TRANS64.TRYWAIT P0, [R6+URZ], R5 ;  /* 0x00000005060075a7 */ /* 0x0022a4000800017f */
[----:B--2---:R-:W-:Y:S05]  /*89b0*/  @!P0 NANOSLEEP.SYNCS 0x989680 ;  /* 0x009896800000895d */ /* 0x004fea0003900000 */
[----:B------:R-:W2:Y:S02]  /*89c0*/  @!P0 SYNCS.PHASECHK.TRANS64 P0, [R6+URZ], R5 ;  /* 0x00000005060085a7 */ /* 0x000ea4000800007f */
[----:B--2---:R-:W-:Y:S05]  /*89d0*/  @!P0 BRA `(.L_x_197) ;  /* 0xfffffffc00f08947 */ /* 0x004fea000383ffff */
[----:B------:R-:W-:Y:S05]  /*89e0*/  BRA `(.L_x_218) ;  /* 0xfffffff800607947 */ /* 0x000fea000383ffff */
.L_x_219:
[----:B------:R-:W-:-:S00]  /*89f0*/  BRA `(.L_x_219) ;  /* 0xfffffffc00fc7947 */ /* 0x000fc0000383ffff */
[----:B------:R-:W-:-:S00]  /*8a00*/  NOP ;  /* 0x0000000000007918 */ /* 0x000fc00000000000 */
[----:B------:R-:W-:-:S00]  /*8a10*/  NOP ;  /* 0x0000000000007918 */ /* 0x000fc00000000000 */
[----:B------:R-:W-:-:S00]  /*8a20*/  NOP ;  /* 0x0000000000007918 */ /* 0x000fc00000000000 */
[----:B------:R-:W-:-:S00]  /*8a30*/  NOP ;  /* 0x0000000000007918 */ /* 0x000fc00000000000 */
[----:B------:R-:W-:-:S00]  /*8a40*/  NOP ;  /* 0x0000000000007918 */ /* 0x000fc00000000000 */
[----:B------:R-:W-:-:S00]  /*8a50*/  NOP ;  /* 0x0000000000007918 */ /* 0x000fc00000000000 */
[----:B------:R-:W-:-:S00]  /*8a60*/  NOP ;  /* 0x0000000000007918 */ /* 0x000fc00000000000 */
[----:B------:R-:W-:-:S00]  /*8a70*/  NOP ;  /* 0x0000000000007918 */ /* 0x000fc00000000000 */
.L_x_220:


//--------------------- .nv.global.init           --------------------------
	.section	.nv.global.init,"aw",@progbits
.nv.global.init:
	.type		$str$22,@object
	.size		$str$22,($str$23 - $str$22)
$str$22:
        /*0000*/ 	.byte	0x6b, 0x5f, 0x74, 0x69, 0x6c, 0x65, 0x5f, 0x63, 0x6f, 0x75, 0x6e, 0x74, 0x20, 0x3e, 0x3d, 0x20
        /*0010*/ 	.byte	0x31, 0x00
	.type		$str$23,@object
	.size		$str$23,(__unnamed_1 - $str$23)
$str$23:
        /*0012*/ 	.byte	0x2f, 0x74, 0x6d, 0x70, 0x2f, 0x63, 0x75, 0x74, 0x6c, 0x61, 0x73, 0x73, 0x5f, 0x73, 0x77, 0x65
        /*0022*/ 	.byte	0x65, 0x70, 0x5f, 0x73, 0x72, 0x63, 0x2f, 0x69, 0x6e, 0x63, 0x6c, 0x75, 0x64, 0x65, 0x2f, 0x63
        /*0032*/ 	.byte	0x75, 0x74, 0x6c, 0x61, 0x73, 0x73, 0x2f, 0x67, 0x65, 0x6d, 0x6d, 0x2f, 0x63, 0x6f, 0x6c, 0x6c
        /*0042*/ 	.byte	0x65, 0x63, 0x74, 0x69, 0x76, 0x65, 0x2f, 0x73, 0x6d, 0x39, 0x30, 0x5f, 0x6d, 0x6d, 0x61, 0x5f
        /*0052*/ 	.byte	0x74, 0x6d, 0x61, 0x5f, 0x67, 0x6d, 0x6d, 0x61, 0x5f, 0x73, 0x73, 0x5f, 0x77, 0x61, 0x72, 0x70
        /*0062*/ 	.byte	0x73, 0x70, 0x65, 0x63, 0x69, 0x61, 0x6c, 0x69, 0x7a, 0x65, 0x64, 0x2e, 0x68, 0x70, 0x70, 0x00
	.type		__unnamed_1,@object
	.size		__unnamed_1,(.L_0 - __unnamed_1)
__unnamed_1:
        /*0072*/ 	.byte	0x76, 0x6f, 0x69, 0x64, 0x20, 0x63, 0x75, 0x74, 0x6c, 0x61, 0x73, 0x73, 0x3a, 0x3a, 0x67, 0x65
        /* <DEDUP_REMOVED lines=181> */
.L_0:


//--------------------- .nv.shared._ZN7cutlass13device_kernelINS_4gemm6kernel13GemmUniversalIN4cute5tupleIJiiiiEEENS1_10collective13CollectiveMmaINS1_34MainloopSm90TmaGmmaWarpSpecializedILi14ENS5_IJNS4_1CILi4EEESB_NSA_ILi1EEEEEENS1_35KernelTmaWarpSpecializedCooperativeEEENS5_IJNSA_ILi128EEESG_NSA_ILi32EEEEEENS_6half_tENS5_IJlSC_lEEESJ_SK_NS4_8TiledMMAINS4_8MMA_AtomIJNS4_4SM904GMMA26MMA_64x128x16_F32F16F16_SSILNSO_5MajorE0ELSQ_0ELNSO_7ScaleInE1ELSR_1EEEEEENS4_6LayoutINS5_IJNSA_ILi2EEESC_SC_EEENS5_IJSC_NSA_ILi0EEESX_EEEEENS5_IJNS4_10UnderscoreES10_S10_EEEEENS4_23SM90_TMA_LOAD_MULTICASTENS4_14ComposedLayoutINS4_7SwizzleILi2ELi4ELi3EEENS4_18smem_ptr_flag_bitsILi16EEENSU_INS5_IJNSA_ILi8EEESH_EEENS5_IJSH_SC_EEEEEEEvNS4_8identityES13_S1D_vS1E_EENS_8epilogue10collective6detail29Sm90TmaWarpSpecializedAdapterINS1H_15DefaultEpilogueISJ_SK_SK_NS1G_6thread17LinearCombinationISJ_Li1EffLNS1L_9ScaleType4KindE0ELNS_15FloatRoundStyleE2ESJ_EENS1_15EpilogueDefaultEEEEEvvEEEEvNT_6ParamsE --------------------------
	.section	.nv.shared._ZN7cutlass13device_kernelINS_4gemm6kernel13GemmUniversalIN4cute5tupleIJiiiiEEENS1_10collective13CollectiveMmaINS1_34MainloopSm90TmaGmmaWarpSpecializedILi14ENS5_IJNS4_1CILi4EEESB_NSA_ILi1EEEEEENS1_35KernelTmaWarpSpecializedCooperativeEEENS5_IJNSA_ILi128EEESG_NSA_ILi32EEEEEENS_6half_tENS5_IJlSC_lEEESJ_SK_NS4_8TiledMMAINS4_8MMA_AtomIJNS4_4SM904GMMA26MMA_64x128x16_F32F16F16_SSILNSO_5MajorE0ELSQ_0ELNSO_7ScaleInE1ELSR_1EEEEEENS4_6LayoutINS5_IJNSA_ILi2EEESC_SC_EEENS5_IJSC_NSA_ILi0EEESX_EEEEENS5_IJNS4_10UnderscoreES10_S10_EEEEENS4_23SM90_TMA_LOAD_MULTICASTENS4_14ComposedLayoutINS4_7SwizzleILi2ELi4ELi3EEENS4_18smem_ptr_flag_bitsILi16EEENSU_INS5_IJNSA_ILi8EEESH_EEENS5_IJSH_SC_EEEEEEEvNS4_8identityES13_S1D_vS1E_EENS_8epilogue10collective6detail29Sm90TmaWarpSpecializedAdapterINS1H_15DefaultEpilogueISJ_SK_SK_NS1G_6thread17LinearCombinationISJ_Li1EffLNS1L_9ScaleType4KindE0ELNS_15FloatRoundStyleE2ESJ_EENS1_15EpilogueDefaultEEEEEvvEEEEvNT_6ParamsE,"aw",@nobits
	.sectionflags	@""
	.align	16
	.zero		1024


//--------------------- .nv.shared.reserved.0     --------------------------
	.section	.nv.shared.reserved.0,"aw",@nobits
	.weak		__nv_reservedSMEM_offset_0_alias
	.size		__nv_reservedSMEM_offset_0_alias, 0, 0
	.other		__nv_reservedSMEM_offset_0_alias,@"STO_CUDA_RESERVED_SHARED STV_DEFAULT"
__nv_reservedSMEM_offset_0_alias:
	.zero		0


//--------------------- .nv.global                --------------------------
	.section	.nv.global,"aw",@nobits
.nv.global:
	.type		_ZN40_INTERNAL_a386537a_4_k_cu_7aa777c3_196734cute1_E,@object
	.size		_ZN40_INTERNAL_a386537a_4_k_cu_7aa777c3_196734cute1_E,(_ZN40_INTERNAL_a386537a_4_k_cu_7aa777c3_196734cuda3std3__45__cpo6cbeginE - _ZN40_INTERNAL_a386537a_4_k_cu_7aa777c3_196734cute1_E)
_ZN40_INTERNAL_a386537a_4_k_cu_7aa777c3_196734cute1_E:
	.zero		1
	.type		_ZN40_INTERNAL_a386537a_4_k_cu_7aa777c3_196734cuda3std3__45__cpo6cbeginE,@object
	.size		_ZN40_INTERNAL_a386537a_4_k_cu_7aa777c3_196734cuda3std3__45__cpo6cbeginE,(_ZN40_INTERNAL_a386537a_4_k_cu_7aa777c3_196734cuda3std3__48in_placeE - _ZN40_INTERNAL_a386537a_4_k_cu_7aa777c3_196734cuda3std3__45__cpo6cbeginE)
_ZN40_INTERNAL_a386537a_4_k_cu_7aa777c3_196734cuda3std3__45__cpo6cbeginE:
	.zero		1
	.type		_ZN40_INTERNAL_a386537a_4_k_cu_7aa777c3_196734cuda3std3__48in_placeE,@object
	.size		_ZN40_INTERNAL_a386537a_4_k_cu_7aa777c3_196734cuda3std3__48in_placeE,(_ZN40_INTERNAL_a386537a_4_k_cu_7aa777c3_196734cuda3std6ranges3__45__cpo9iter_moveE - _ZN40_INTERNAL_a386537a_4_k_cu_7aa777c3_196734cuda3std3__48in_placeE)
_ZN40_INTERNAL_a386537a_4_k_cu_7aa777c3_196734cuda3std3__48in_placeE:
	.zero		1
	.type		_ZN40_INTERNAL_a386537a_4_k_cu_7aa777c3_196734cuda3std6ranges3__45__cpo9iter_moveE,@object
	.size		_ZN40_INTERNAL_a386537a_4_k_cu_7aa777c3_196734cuda3std6ranges3__45__cpo9iter_moveE,(_ZN40_INTERNAL_a386537a_4_k_cu_7aa777c3_196734cuda3std3__45__cpo5beginE - _ZN40_INTERNAL_a386537a_4_k_cu_7aa777c3_196734cuda3std6ranges3__45__cpo9iter_moveE)
_ZN40_INTERNAL_a386537a_4_k_cu_7aa777c3_196734cuda3std6ranges3__45__cpo9iter_moveE:
	.zero		1
	.type		_ZN40_INTERNAL_a386537a_4_k_cu_7aa777c3_196734cuda3std3__45__cpo5beginE,@object
	.size		_ZN40_INTERNAL_a386537a_4_k_cu_7aa777c3_196734cuda3std3__45__cpo5beginE,(_ZN40_INTERNAL_a386537a_4_k_cu_7aa777c3_196734cuda3std3__442_GLOBAL__N__a386537a_4_k_cu_7aa777c3_196736ignoreE - _ZN40_INTERNAL_a386537a_4_k_cu_7aa777c3_196734cuda3std3__45__cpo5beginE)
_ZN40_INTERNAL_a386537a_4_k_cu_7aa777c3_196734cuda3std3__45__cpo5beginE:
	.zero		1
	.type		_ZN40_INTERNAL_a386537a_4_k_cu_7aa777c3_196734cuda3std3__442_GLOBAL__N__a386537a_4_k_cu_7aa777c3_196736ignoreE,@object
	.size		_ZN40_INTERNAL_a386537a_4_k_cu_7aa777c3_196734cuda3std3__442_GLOBAL__N__a386537a_4_k_cu_7aa777c3_196736ignoreE,(_ZN40_INTERNAL_a386537a_4_k_cu_7aa777c3_196734cute7productE - _ZN40_INTERNAL_a386537a_4_k_cu_7aa777c3_196734cuda3std3__442_GLOBAL__N__a386537a_4_k_cu_7aa777c3_196736ignoreE)
_ZN40_INTERNAL_a386537a_4_k_cu_7aa777c3_196734cuda3std3__442_GLOBAL__N__a386537a_4_k_cu_7aa777c3_196736ignoreE:
	.zero		1
	.type		_ZN40_INTERNAL_a386537a_4_k_cu_7aa777c3_196734cute7productE,@object
	.size		_ZN40_INTERNAL_a386537a_4_k_cu_7aa777c3_196734cute7productE,(_ZN40_INTERNAL_a386537a_4_k_cu_7aa777c3_196734cuda3std3__45__cpo3endE - _ZN40_INTERNAL_a386537a_4_k_cu_7aa777c3_196734cute7productE)
_ZN40_INTERNAL_a386537a_4_k_cu_7aa777c3_196734cute7productE:
	.zero		1
	.type		_ZN40_INTERNAL_a386537a_4_k_cu_7aa777c3_196734cuda3std3__45__cpo3endE,@object
	.size		_ZN40_INTERNAL_a386537a_4_k_cu_7aa777c3_196734cuda3std3__45__cpo3endE,(_ZN40_INTERNAL_a386537a_4_k_cu_7aa777c3_196734cuda3std3__419piecewise_constructE - _ZN40_INTERNAL_a386537a_4_k_cu_7aa777c3_196734cuda3std3__45__cpo3endE)
_ZN40_INTERNAL_a386537a_4_k_cu_7aa777c3_196734cuda3std3__45__cpo3endE:
	.zero		1
	.type		_ZN40_INTERNAL_a386537a_4_k_cu_7aa777c3_196734cuda3std3__419piecewise_constructE,@object
	.size		_ZN40_INTERNAL_a386537a_4_k_cu_7aa777c3_196734cuda3std3__419piecewise_constructE,(_ZN40_INTERNAL_a386537a_4_k_cu_7aa777c3_196734cuda3std3__45__cpo4cendE - _ZN40_INTERNAL_a386537a_4_k_cu_7aa777c3_196734cuda3std3__419piecewise_constructE)
_ZN40_INTERNAL_a386537a_4_k_cu_7aa777c3_196734cuda3std3__419piecewise_constructE:
	.zero		1
	.type		_ZN40_INTERNAL_a386537a_4_k_cu_7aa777c3_196734cuda3std3__45__cpo4cendE,@object
	.size		_ZN40_INTERNAL_a386537a_4_k_cu_7aa777c3_196734cuda3std3__45__cpo4cendE,(_ZN40_INTERNAL_a386537a_4_k_cu_7aa777c3_196734cuda3std6ranges3__45__cpo4swapE - _ZN40_INTERNAL_a386537a_4_k_cu_7aa777c3_196734cuda3std3__45__cpo4cendE)
_ZN40_INTERNAL_a386537a_4_k_cu_7aa777c3_196734cuda3std3__45__cpo4cendE:
	.zero		1
	.type		_ZN40_INTERNAL_a386537a_4_k_cu_7aa777c3_196734cuda3std6ranges3__45__cpo4swapE,@object
	.size		_ZN40_INTERNAL_a386537a_4_k_cu_7aa777c3_196734cuda3std6ranges3__45__cpo4swapE,(.L_8 - _ZN40_INTERNAL_a386537a_4_k_cu_7aa777c3_196734cuda3std6ranges3__45__cpo4swapE)
_ZN40_INTERNAL_a386537a_4_k_cu_7aa777c3_196734cuda3std6ranges3__45__cpo4swapE:
	.zero		1
.L_8:


//--------------------- .nv.constant0._ZN7cutlass13device_kernelINS_4gemm6kernel13GemmUniversalIN4cute5tupleIJiiiiEEENS1_10collective13CollectiveMmaINS1_34MainloopSm90TmaGmmaWarpSpecializedILi14ENS5_IJNS4_1CILi4EEESB_NSA_ILi1EEEEEENS1_35KernelTmaWarpSpecializedCooperativeEEENS5_IJNSA_ILi128EEESG_NSA_ILi32EEEEEENS_6half_tENS5_IJlSC_lEEESJ_SK_NS4_8TiledMMAINS4_8MMA_AtomIJNS4_4SM904GMMA26MMA_64x128x16_F32F16F16_SSILNSO_5MajorE0ELSQ_0ELNSO_7ScaleInE1ELSR_1EEEEEENS4_6LayoutINS5_IJNSA_ILi2EEESC_SC_EEENS5_IJSC_NSA_ILi0EEESX_EEEEENS5_IJNS4_10UnderscoreES10_S10_EEEEENS4_23SM90_TMA_LOAD_MULTICASTENS4_14ComposedLayoutINS4_7SwizzleILi2ELi4ELi3EEENS4_18smem_ptr_flag_bitsILi16EEENSU_INS5_IJNSA_ILi8EEESH_EEENS5_IJSH_SC_EEEEEEEvNS4_8identityES13_S1D_vS1E_EENS_8epilogue10collective6detail29Sm90TmaWarpSpecializedAdapterINS1H_15DefaultEpilogueISJ_SK_SK_NS1G_6thread17LinearCombinationISJ_Li1EffLNS1L_9ScaleType4KindE0ELNS_15FloatRoundStyleE2ESJ_EENS1_15EpilogueDefaultEEEEEvvEEEEvNT_6ParamsE --------------------------
	.section	.nv.constant0._ZN7cutlass13device_kernelINS_4gemm6kernel13GemmUniversalIN4cute5tupleIJiiiiEEENS1_10collective13CollectiveMmaINS1_34MainloopSm90TmaGmmaWarpSpecializedILi14ENS5_IJNS4_1CILi4EEESB_NSA_ILi1EEEEEENS1_35KernelTmaWarpSpecializedCooperativeEEENS5_IJNSA_ILi128EEESG_NSA_ILi32EEEEEENS_6half_tENS5_IJlSC_lEEESJ_SK_NS4_8TiledMMAINS4_8MMA_AtomIJNS4_4SM904GMMA26MMA_64x128x16_F32F16F16_SSILNSO_5MajorE0ELSQ_0ELNSO_7ScaleInE1ELSR_1EEEEEENS4_6LayoutINS5_IJNSA_ILi2EEESC_SC_EEENS5_IJSC_NSA_ILi0EEESX_EEEEENS5_IJNS4_10UnderscoreES10_S10_EEEEENS4_23SM90_TMA_LOAD_MULTICASTENS4_14ComposedLayoutINS4_7SwizzleILi2ELi4ELi3EEENS4_18smem_ptr_flag_bitsILi16EEENSU_INS5_IJNSA_ILi8EEESH_EEENS5_IJSH_SC_EEEEEEEvNS4_8identityES13_S1D_vS1E_EENS_8epilogue10collective6detail29Sm90TmaWarpSpecializedAdapterINS1H_15DefaultEpilogueISJ_SK_SK_NS1G_6thread17LinearCombinationISJ_Li1EffLNS1L_9ScaleType4KindE0ELNS_15FloatRoundStyleE2ESJ_EENS1_15EpilogueDefaultEEEEEvvEEEEvNT_6ParamsE,"a",@progbits
	.sectionflags	@""
	.align	4
.nv.constant0._ZN7cutlass13device_kernelINS_4gemm6kernel13GemmUniversalIN4cute5tupleIJiiiiEEENS1_10collective13CollectiveMmaINS1_34MainloopSm90TmaGmmaWarpSpecializedILi14ENS5_IJNS4_1CILi4EEESB_NSA_ILi1EEEEEENS1_35KernelTmaWarpSpecializedCooperativeEEENS5_IJNSA_ILi128EEESG_NSA_ILi32EEEEEENS_6half_tENS5_IJlSC_lEEESJ_SK_NS4_8TiledMMAINS4_8MMA_AtomIJNS4_4SM904GMMA26MMA_64x128x16_F32F16F16_SSILNSO_5MajorE0ELSQ_0ELNSO_7ScaleInE1ELSR_1EEEEEENS4_6LayoutINS5_IJNSA_ILi2EEESC_SC_EEENS5_IJSC_NSA_ILi0EEESX_EEEEENS5_IJNS4_10UnderscoreES10_S10_EEEEENS4_23SM90_TMA_LOAD_MULTICASTENS4_14ComposedLayoutINS4_7SwizzleILi2ELi4ELi3EEENS4_18smem_ptr_flag_bitsILi16EEENSU_INS5_IJNSA_ILi8EEESH_EEENS5_IJSH_SC_EEEEEEEvNS4_8identityES13_S1D_vS1E_EENS_8epilogue10collective6detail29Sm90TmaWarpSpecializedAdapterINS1H_15DefaultEpilogueISJ_SK_SK_NS1G_6thread17LinearCombinationISJ_Li1EffLNS1L_9ScaleType4KindE0ELNS_15FloatRoundStyleE2ESJ_EENS1_15EpilogueDefaultEEEEEvvEEEEvNT_6ParamsE:
	.zero		1664


//--------------------- SYMBOLS --------------------------

	.type		.nv.reservedSmem.offset0,@object
	.size		.nv.reservedSmem.offset0,0x4
	.type		__assertfail,@function
